//
// Generated by NVIDIA NVVM Compiler
//
// Compiler Build ID: CL-36424714
// Cuda compilation tools, release 13.0, V13.0.88
// Based on NVVM 20.0.0
//

.version 9.0
.target sm_100
.address_size 64

	// .globl	_Z11MatrixAdd_APKfS0_Pfi

.visible .entry _Z11MatrixAdd_APKfS0_Pfi(
	.param .u64 .ptr .align 1 _Z11MatrixAdd_APKfS0_Pfi_param_0,
	.param .u64 .ptr .align 1 _Z11MatrixAdd_APKfS0_Pfi_param_1,
	.param .u64 .ptr .align 1 _Z11MatrixAdd_APKfS0_Pfi_param_2,
	.param .u32 _Z11MatrixAdd_APKfS0_Pfi_param_3
)
{
	.reg .pred 	%p<12>;
	.reg .b32 	%r<37>;
	.reg .b32 	%f<88>;
	.reg .b64 	%rd<26>;

	ld.param.u64 	%rd7, [_Z11MatrixAdd_APKfS0_Pfi_param_0];
	ld.param.u64 	%rd8, [_Z11MatrixAdd_APKfS0_Pfi_param_1];
	ld.param.u64 	%rd9, [_Z11MatrixAdd_APKfS0_Pfi_param_2];
	ld.param.u32 	%r23, [_Z11MatrixAdd_APKfS0_Pfi_param_3];
	cvta.to.global.u64 	%rd1, %rd9;
	cvta.to.global.u64 	%rd2, %rd8;
	cvta.to.global.u64 	%rd3, %rd7;
	mov.u32 	%r24, %ctaid.x;
	mov.u32 	%r25, %ntid.x;
	mov.u32 	%r26, %tid.x;
	mad.lo.s32 	%r1, %r24, %r25, %r26;
	setp.ge.s32 	%p1, %r1, %r23;
	setp.lt.s32 	%p2, %r23, 1;
	or.pred  	%p3, %p1, %p2;
	@%p3 bra 	$L__BB0_13;
	mul.lo.s32 	%r2, %r23, %r1;
	and.b32  	%r3, %r23, 15;
	setp.lt.u32 	%p4, %r23, 16;
	mov.b32 	%r33, 0;
	@%p4 bra 	$L__BB0_4;
	and.b32  	%r33, %r23, 2147483632;
	neg.s32 	%r31, %r33;
	add.s64 	%rd4, %rd3, 32;
	add.s64 	%rd5, %rd2, 32;
	add.s64 	%rd6, %rd1, 32;
	mov.u32 	%r30, %r2;
$L__BB0_3:
	.pragma "nounroll";
	mul.wide.s32 	%rd10, %r30, 4;
	add.s64 	%rd11, %rd4, %rd10;
	add.s64 	%rd12, %rd5, %rd10;
	add.s64 	%rd13, %rd6, %rd10;
	ld.global.f32 	%f1, [%rd11+-32];
	ld.global.f32 	%f2, [%rd12+-32];
	add.f32 	%f3, %f1, %f2;
	st.global.f32 	[%rd13+-32], %f3;
	ld.global.f32 	%f4, [%rd11+-28];
	ld.global.f32 	%f5, [%rd12+-28];
	add.f32 	%f6, %f4, %f5;
	st.global.f32 	[%rd13+-28], %f6;
	ld.global.f32 	%f7, [%rd11+-24];
	ld.global.f32 	%f8, [%rd12+-24];
	add.f32 	%f9, %f7, %f8;
	st.global.f32 	[%rd13+-24], %f9;
	ld.global.f32 	%f10, [%rd11+-20];
	ld.global.f32 	%f11, [%rd12+-20];
	add.f32 	%f12, %f10, %f11;
	st.global.f32 	[%rd13+-20], %f12;
	ld.global.f32 	%f13, [%rd11+-16];
	ld.global.f32 	%f14, [%rd12+-16];
	add.f32 	%f15, %f13, %f14;
	st.global.f32 	[%rd13+-16], %f15;
	ld.global.f32 	%f16, [%rd11+-12];
	ld.global.f32 	%f17, [%rd12+-12];
	add.f32 	%f18, %f16, %f17;
	st.global.f32 	[%rd13+-12], %f18;
	ld.global.f32 	%f19, [%rd11+-8];
	ld.global.f32 	%f20, [%rd12+-8];
	add.f32 	%f21, %f19, %f20;
	st.global.f32 	[%rd13+-8], %f21;
	ld.global.f32 	%f22, [%rd11+-4];
	ld.global.f32 	%f23, [%rd12+-4];
	add.f32 	%f24, %f22, %f23;
	st.global.f32 	[%rd13+-4], %f24;
	ld.global.f32 	%f25, [%rd11];
	ld.global.f32 	%f26, [%rd12];
	add.f32 	%f27, %f25, %f26;
	st.global.f32 	[%rd13], %f27;
	ld.global.f32 	%f28, [%rd11+4];
	ld.global.f32 	%f29, [%rd12+4];
	add.f32 	%f30, %f28, %f29;
	st.global.f32 	[%rd13+4], %f30;
	ld.global.f32 	%f31, [%rd11+8];
	ld.global.f32 	%f32, [%rd12+8];
	add.f32 	%f33, %f31, %f32;
	st.global.f32 	[%rd13+8], %f33;
	ld.global.f32 	%f34, [%rd11+12];
	ld.global.f32 	%f35, [%rd12+12];
	add.f32 	%f36, %f34, %f35;
	st.global.f32 	[%rd13+12], %f36;
	ld.global.f32 	%f37, [%rd11+16];
	ld.global.f32 	%f38, [%rd12+16];
	add.f32 	%f39, %f37, %f38;
	st.global.f32 	[%rd13+16], %f39;
	ld.global.f32 	%f40, [%rd11+20];
	ld.global.f32 	%f41, [%rd12+20];
	add.f32 	%f42, %f40, %f41;
	st.global.f32 	[%rd13+20], %f42;
	ld.global.f32 	%f43, [%rd11+24];
	ld.global.f32 	%f44, [%rd12+24];
	add.f32 	%f45, %f43, %f44;
	st.global.f32 	[%rd13+24], %f45;
	ld.global.f32 	%f46, [%rd11+28];
	ld.global.f32 	%f47, [%rd12+28];
	add.f32 	%f48, %f46, %f47;
	st.global.f32 	[%rd13+28], %f48;
	add.s32 	%r31, %r31, 16;
	add.s32 	%r30, %r30, 16;
	setp.ne.s32 	%p5, %r31, 0;
	@%p5 bra 	$L__BB0_3;
$L__BB0_4:
	setp.eq.s32 	%p6, %r3, 0;
	@%p6 bra 	$L__BB0_13;
	and.b32  	%r11, %r23, 7;
	setp.lt.u32 	%p7, %r3, 8;
	@%p7 bra 	$L__BB0_7;
	add.s32 	%r28, %r33, %r2;
	mul.wide.s32 	%rd14, %r28, 4;
	add.s64 	%rd15, %rd3, %rd14;
	ld.global.f32 	%f49, [%rd15];
	add.s64 	%rd16, %rd2, %rd14;
	ld.global.f32 	%f50, [%rd16];
	add.f32 	%f51, %f49, %f50;
	add.s64 	%rd17, %rd1, %rd14;
	st.global.f32 	[%rd17], %f51;
	ld.global.f32 	%f52, [%rd15+4];
	ld.global.f32 	%f53, [%rd16+4];
	add.f32 	%f54, %f52, %f53;
	st.global.f32 	[%rd17+4], %f54;
	ld.global.f32 	%f55, [%rd15+8];
	ld.global.f32 	%f56, [%rd16+8];
	add.f32 	%f57, %f55, %f56;
	st.global.f32 	[%rd17+8], %f57;
	ld.global.f32 	%f58, [%rd15+12];
	ld.global.f32 	%f59, [%rd16+12];
	add.f32 	%f60, %f58, %f59;
	st.global.f32 	[%rd17+12], %f60;
	ld.global.f32 	%f61, [%rd15+16];
	ld.global.f32 	%f62, [%rd16+16];
	add.f32 	%f63, %f61, %f62;
	st.global.f32 	[%rd17+16], %f63;
	ld.global.f32 	%f64, [%rd15+20];
	ld.global.f32 	%f65, [%rd16+20];
	add.f32 	%f66, %f64, %f65;
	st.global.f32 	[%rd17+20], %f66;
	ld.global.f32 	%f67, [%rd15+24];
	ld.global.f32 	%f68, [%rd16+24];
	add.f32 	%f69, %f67, %f68;
	st.global.f32 	[%rd17+24], %f69;
	ld.global.f32 	%f70, [%rd15+28];
	ld.global.f32 	%f71, [%rd16+28];
	add.f32 	%f72, %f70, %f71;
	st.global.f32 	[%rd17+28], %f72;
	add.s32 	%r33, %r33, 8;
$L__BB0_7:
	setp.eq.s32 	%p8, %r11, 0;
	@%p8 bra 	$L__BB0_13;
	and.b32  	%r14, %r23, 3;
	setp.lt.u32 	%p9, %r11, 4;
	@%p9 bra 	$L__BB0_10;
	add.s32 	%r29, %r33, %r2;
	mul.wide.s32 	%rd18, %r29, 4;
	add.s64 	%rd19, %rd3, %rd18;
	ld.global.f32 	%f73, [%rd19];
	add.s64 	%rd20, %rd2, %rd18;
	ld.global.f32 	%f74, [%rd20];
	add.f32 	%f75, %f73, %f74;
	add.s64 	%rd21, %rd1, %rd18;
	st.global.f32 	[%rd21], %f75;
	ld.global.f32 	%f76, [%rd19+4];
	ld.global.f32 	%f77, [%rd20+4];
	add.f32 	%f78, %f76, %f77;
	st.global.f32 	[%rd21+4], %f78;
	ld.global.f32 	%f79, [%rd19+8];
	ld.global.f32 	%f80, [%rd20+8];
	add.f32 	%f81, %f79, %f80;
	st.global.f32 	[%rd21+8], %f81;
	ld.global.f32 	%f82, [%rd19+12];
	ld.global.f32 	%f83, [%rd20+12];
	add.f32 	%f84, %f82, %f83;
	st.global.f32 	[%rd21+12], %f84;
	add.s32 	%r33, %r33, 4;
$L__BB0_10:
	setp.eq.s32 	%p10, %r14, 0;
	@%p10 bra 	$L__BB0_13;
	add.s32 	%r36, %r33, %r2;
	neg.s32 	%r35, %r14;
$L__BB0_12:
	.pragma "nounroll";
	mul.wide.s32 	%rd22, %r36, 4;
	add.s64 	%rd23, %rd1, %rd22;
	add.s64 	%rd24, %rd2, %rd22;
	add.s64 	%rd25, %rd3, %rd22;
	ld.global.f32 	%f85, [%rd25];
	ld.global.f32 	%f86, [%rd24];
	add.f32 	%f87, %f85, %f86;
	st.global.f32 	[%rd23], %f87;
	add.s32 	%r36, %r36, 1;
	add.s32 	%r35, %r35, 1;
	setp.ne.s32 	%p11, %r35, 0;
	@%p11 bra 	$L__BB0_12;
$L__BB0_13:
	ret;

}
	// .globl	_Z11MatrixAdd_BPKfS0_Pfi
.visible .entry _Z11MatrixAdd_BPKfS0_Pfi(
	.param .u64 .ptr .align 1 _Z11MatrixAdd_BPKfS0_Pfi_param_0,
	.param .u64 .ptr .align 1 _Z11MatrixAdd_BPKfS0_Pfi_param_1,
	.param .u64 .ptr .align 1 _Z11MatrixAdd_BPKfS0_Pfi_param_2,
	.param .u32 _Z11MatrixAdd_BPKfS0_Pfi_param_3
)
{
	.reg .pred 	%p<2>;
	.reg .b32 	%r<14>;
	.reg .b32 	%f<4>;
	.reg .b64 	%rd<11>;

	ld.param.u64 	%rd1, [_Z11MatrixAdd_BPKfS0_Pfi_param_0];
	ld.param.u64 	%rd2, [_Z11MatrixAdd_BPKfS0_Pfi_param_1];
	ld.param.u64 	%rd3, [_Z11MatrixAdd_BPKfS0_Pfi_param_2];
	ld.param.u32 	%r4, [_Z11MatrixAdd_BPKfS0_Pfi_param_3];
	mov.u32 	%r5, %ctaid.x;
	mov.u32 	%r6, %ntid.x;
	mov.u32 	%r7, %tid.x;
	mad.lo.s32 	%r1, %r5, %r6, %r7;
	mov.u32 	%r8, %ctaid.y;
	mov.u32 	%r9, %ntid.y;
	mov.u32 	%r10, %tid.y;
	mad.lo.s32 	%r11, %r8, %r9, %r10;
	max.s32 	%r12, %r1, %r11;
	setp.ge.s32 	%p1, %r12, %r4;
	@%p1 bra 	$L__BB1_2;
	cvta.to.global.u64 	%rd4, %rd1;
	cvta.to.global.u64 	%rd5, %rd2;
	cvta.to.global.u64 	%rd6, %rd3;
	mad.lo.s32 	%r13, %r4, %r1, %r11;
	mul.wide.s32 	%rd7, %r13, 4;
	add.s64 	%rd8, %rd4, %rd7;
	ld.global.f32 	%f1, [%rd8];
	add.s64 	%rd9, %rd5, %rd7;
	ld.global.f32 	%f2, [%rd9];
	add.f32 	%f3, %f1, %f2;
	add.s64 	%rd10, %rd6, %rd7;
	st.global.f32 	[%rd10], %f3;
$L__BB1_2:
	ret;

}
	// .globl	_Z11MatrixAdd_DPKfS0_Pfi
.visible .entry _Z11MatrixAdd_DPKfS0_Pfi(
	.param .u64 .ptr .align 1 _Z11MatrixAdd_DPKfS0_Pfi_param_0,
	.param .u64 .ptr .align 1 _Z11MatrixAdd_DPKfS0_Pfi_param_1,
	.param .u64 .ptr .align 1 _Z11MatrixAdd_DPKfS0_Pfi_param_2,
	.param .u32 _Z11MatrixAdd_DPKfS0_Pfi_param_3
)
{
	.reg .pred 	%p<12>;
	.reg .b32 	%r<111>;
	.reg .b32 	%f<88>;
	.reg .b64 	%rd<127>;

	ld.param.u64 	%rd8, [_Z11MatrixAdd_DPKfS0_Pfi_param_0];
	ld.param.u64 	%rd9, [_Z11MatrixAdd_DPKfS0_Pfi_param_1];
	ld.param.u64 	%rd10, [_Z11MatrixAdd_DPKfS0_Pfi_param_2];
	ld.param.u32 	%r66, [_Z11MatrixAdd_DPKfS0_Pfi_param_3];
	cvta.to.global.u64 	%rd1, %rd10;
	cvta.to.global.u64 	%rd2, %rd9;
	cvta.to.global.u64 	%rd3, %rd8;
	mov.u32 	%r67, %ctaid.y;
	mov.u32 	%r68, %ntid.y;
	mul.lo.s32 	%r1, %r67, %r68;
	mov.u32 	%r2, %tid.y;
	add.s32 	%r3, %r1, %r2;
	setp.ge.s32 	%p1, %r3, %r66;
	setp.lt.s32 	%p2, %r66, 1;
	or.pred  	%p3, %p1, %p2;
	@%p3 bra 	$L__BB2_13;
	add.s32 	%r70, %r66, -1;
	and.b32  	%r4, %r66, 15;
	setp.lt.u32 	%p4, %r70, 15;
	mov.b32 	%r108, 0;
	@%p4 bra 	$L__BB2_4;
	and.b32  	%r71, %r66, 2147483632;
	neg.s32 	%r106, %r71;
	add.s32 	%r72, %r2, %r66;
	add.s32 	%r105, %r72, %r1;
	shl.b32 	%r73, %r66, 1;
	add.s32 	%r104, %r3, %r73;
	mad.lo.s32 	%r103, %r66, 3, %r3;
	shl.b32 	%r74, %r66, 2;
	add.s32 	%r102, %r3, %r74;
	mad.lo.s32 	%r101, %r66, 5, %r3;
	mad.lo.s32 	%r100, %r66, 6, %r3;
	mad.lo.s32 	%r99, %r66, 7, %r3;
	shl.b32 	%r75, %r66, 3;
	add.s32 	%r98, %r3, %r75;
	mad.lo.s32 	%r97, %r66, 9, %r3;
	mad.lo.s32 	%r96, %r66, 10, %r3;
	mad.lo.s32 	%r95, %r66, 11, %r3;
	mad.lo.s32 	%r94, %r66, 12, %r3;
	mad.lo.s32 	%r93, %r66, 13, %r3;
	mad.lo.s32 	%r92, %r66, 14, %r3;
	mad.lo.s32 	%r91, %r66, 15, %r3;
	mov.u32 	%r90, %r3;
$L__BB2_3:
	.pragma "nounroll";
	and.b32  	%r108, %r66, 2147483632;
	mul.wide.u32 	%rd11, %r90, 4;
	add.s64 	%rd12, %rd3, %rd11;
	ld.global.f32 	%f1, [%rd12];
	add.s64 	%rd13, %rd2, %rd11;
	ld.global.f32 	%f2, [%rd13];
	add.f32 	%f3, %f1, %f2;
	add.s64 	%rd14, %rd1, %rd11;
	st.global.f32 	[%rd14], %f3;
	mul.wide.u32 	%rd15, %r105, 4;
	add.s64 	%rd16, %rd3, %rd15;
	ld.global.f32 	%f4, [%rd16];
	add.s64 	%rd17, %rd2, %rd15;
	ld.global.f32 	%f5, [%rd17];
	add.f32 	%f6, %f4, %f5;
	add.s64 	%rd18, %rd1, %rd15;
	st.global.f32 	[%rd18], %f6;
	mul.wide.u32 	%rd19, %r104, 4;
	add.s64 	%rd20, %rd3, %rd19;
	ld.global.f32 	%f7, [%rd20];
	add.s64 	%rd21, %rd2, %rd19;
	ld.global.f32 	%f8, [%rd21];
	add.f32 	%f9, %f7, %f8;
	add.s64 	%rd22, %rd1, %rd19;
	st.global.f32 	[%rd22], %f9;
	mul.wide.u32 	%rd23, %r103, 4;
	add.s64 	%rd24, %rd3, %rd23;
	ld.global.f32 	%f10, [%rd24];
	add.s64 	%rd25, %rd2, %rd23;
	ld.global.f32 	%f11, [%rd25];
	add.f32 	%f12, %f10, %f11;
	add.s64 	%rd26, %rd1, %rd23;
	st.global.f32 	[%rd26], %f12;
	mul.wide.u32 	%rd27, %r102, 4;
	add.s64 	%rd28, %rd3, %rd27;
	ld.global.f32 	%f13, [%rd28];
	add.s64 	%rd29, %rd2, %rd27;
	ld.global.f32 	%f14, [%rd29];
	add.f32 	%f15, %f13, %f14;
	add.s64 	%rd30, %rd1, %rd27;
	st.global.f32 	[%rd30], %f15;
	mul.wide.u32 	%rd31, %r101, 4;
	add.s64 	%rd32, %rd3, %rd31;
	ld.global.f32 	%f16, [%rd32];
	add.s64 	%rd33, %rd2, %rd31;
	ld.global.f32 	%f17, [%rd33];
	add.f32 	%f18, %f16, %f17;
	add.s64 	%rd34, %rd1, %rd31;
	st.global.f32 	[%rd34], %f18;
	mul.wide.u32 	%rd35, %r100, 4;
	add.s64 	%rd36, %rd3, %rd35;
	ld.global.f32 	%f19, [%rd36];
	add.s64 	%rd37, %rd2, %rd35;
	ld.global.f32 	%f20, [%rd37];
	add.f32 	%f21, %f19, %f20;
	add.s64 	%rd38, %rd1, %rd35;
	st.global.f32 	[%rd38], %f21;
	mul.wide.u32 	%rd39, %r99, 4;
	add.s64 	%rd40, %rd3, %rd39;
	ld.global.f32 	%f22, [%rd40];
	add.s64 	%rd41, %rd2, %rd39;
	ld.global.f32 	%f23, [%rd41];
	add.f32 	%f24, %f22, %f23;
	add.s64 	%rd42, %rd1, %rd39;
	st.global.f32 	[%rd42], %f24;
	mul.wide.u32 	%rd43, %r98, 4;
	add.s64 	%rd44, %rd3, %rd43;
	ld.global.f32 	%f25, [%rd44];
	add.s64 	%rd45, %rd2, %rd43;
	ld.global.f32 	%f26, [%rd45];
	add.f32 	%f27, %f25, %f26;
	add.s64 	%rd46, %rd1, %rd43;
	st.global.f32 	[%rd46], %f27;
	mul.wide.u32 	%rd47, %r97, 4;
	add.s64 	%rd48, %rd3, %rd47;
	ld.global.f32 	%f28, [%rd48];
	add.s64 	%rd49, %rd2, %rd47;
	ld.global.f32 	%f29, [%rd49];
	add.f32 	%f30, %f28, %f29;
	add.s64 	%rd50, %rd1, %rd47;
	st.global.f32 	[%rd50], %f30;
	mul.wide.u32 	%rd51, %r96, 4;
	add.s64 	%rd52, %rd3, %rd51;
	ld.global.f32 	%f31, [%rd52];
	add.s64 	%rd53, %rd2, %rd51;
	ld.global.f32 	%f32, [%rd53];
	add.f32 	%f33, %f31, %f32;
	add.s64 	%rd54, %rd1, %rd51;
	st.global.f32 	[%rd54], %f33;
	mul.wide.u32 	%rd55, %r95, 4;
	add.s64 	%rd56, %rd3, %rd55;
	ld.global.f32 	%f34, [%rd56];
	add.s64 	%rd57, %rd2, %rd55;
	ld.global.f32 	%f35, [%rd57];
	add.f32 	%f36, %f34, %f35;
	add.s64 	%rd58, %rd1, %rd55;
	st.global.f32 	[%rd58], %f36;
	mul.wide.u32 	%rd59, %r94, 4;
	add.s64 	%rd60, %rd3, %rd59;
	ld.global.f32 	%f37, [%rd60];
	add.s64 	%rd61, %rd2, %rd59;
	ld.global.f32 	%f38, [%rd61];
	add.f32 	%f39, %f37, %f38;
	add.s64 	%rd62, %rd1, %rd59;
	st.global.f32 	[%rd62], %f39;
	mul.wide.u32 	%rd63, %r93, 4;
	add.s64 	%rd64, %rd3, %rd63;
	ld.global.f32 	%f40, [%rd64];
	add.s64 	%rd65, %rd2, %rd63;
	ld.global.f32 	%f41, [%rd65];
	add.f32 	%f42, %f40, %f41;
	add.s64 	%rd66, %rd1, %rd63;
	st.global.f32 	[%rd66], %f42;
	mul.wide.u32 	%rd67, %r92, 4;
	add.s64 	%rd68, %rd3, %rd67;
	ld.global.f32 	%f43, [%rd68];
	add.s64 	%rd69, %rd2, %rd67;
	ld.global.f32 	%f44, [%rd69];
	add.f32 	%f45, %f43, %f44;
	add.s64 	%rd70, %rd1, %rd67;
	st.global.f32 	[%rd70], %f45;
	mul.wide.u32 	%rd71, %r91, 4;
	add.s64 	%rd72, %rd3, %rd71;
	ld.global.f32 	%f46, [%rd72];
	add.s64 	%rd73, %rd2, %rd71;
	ld.global.f32 	%f47, [%rd73];
	add.f32 	%f48, %f46, %f47;
	add.s64 	%rd74, %rd1, %rd71;
	st.global.f32 	[%rd74], %f48;
	add.s32 	%r106, %r106, 16;
	shl.b32 	%r76, %r66, 4;
	add.s32 	%r105, %r105, %r76;
	add.s32 	%r104, %r104, %r76;
	add.s32 	%r103, %r103, %r76;
	add.s32 	%r102, %r102, %r76;
	add.s32 	%r101, %r101, %r76;
	add.s32 	%r100, %r100, %r76;
	add.s32 	%r99, %r99, %r76;
	add.s32 	%r98, %r98, %r76;
	add.s32 	%r97, %r97, %r76;
	add.s32 	%r96, %r96, %r76;
	add.s32 	%r95, %r95, %r76;
	add.s32 	%r94, %r94, %r76;
	add.s32 	%r93, %r93, %r76;
	add.s32 	%r92, %r92, %r76;
	add.s32 	%r91, %r91, %r76;
	add.s32 	%r90, %r90, %r76;
	setp.ne.s32 	%p5, %r106, 0;
	@%p5 bra 	$L__BB2_3;
$L__BB2_4:
	setp.eq.s32 	%p6, %r4, 0;
	@%p6 bra 	$L__BB2_13;
	and.b32  	%r57, %r66, 7;
	setp.lt.u32 	%p7, %r4, 8;
	@%p7 bra 	$L__BB2_7;
	mad.lo.s32 	%r77, %r108, %r66, %r3;
	mul.wide.u32 	%rd75, %r77, 4;
	add.s64 	%rd76, %rd3, %rd75;
	ld.global.f32 	%f49, [%rd76];
	add.s64 	%rd77, %rd2, %rd75;
	ld.global.f32 	%f50, [%rd77];
	add.f32 	%f51, %f49, %f50;
	add.s64 	%rd78, %rd1, %rd75;
	st.global.f32 	[%rd78], %f51;
	add.s32 	%r78, %r77, %r66;
	mul.wide.u32 	%rd79, %r78, 4;
	add.s64 	%rd80, %rd3, %rd79;
	ld.global.f32 	%f52, [%rd80];
	add.s64 	%rd81, %rd2, %rd79;
	ld.global.f32 	%f53, [%rd81];
	add.f32 	%f54, %f52, %f53;
	add.s64 	%rd82, %rd1, %rd79;
	st.global.f32 	[%rd82], %f54;
	add.s32 	%r79, %r78, %r66;
	mul.wide.u32 	%rd83, %r79, 4;
	add.s64 	%rd84, %rd3, %rd83;
	ld.global.f32 	%f55, [%rd84];
	add.s64 	%rd85, %rd2, %rd83;
	ld.global.f32 	%f56, [%rd85];
	add.f32 	%f57, %f55, %f56;
	add.s64 	%rd86, %rd1, %rd83;
	st.global.f32 	[%rd86], %f57;
	add.s32 	%r80, %r79, %r66;
	mul.wide.u32 	%rd87, %r80, 4;
	add.s64 	%rd88, %rd3, %rd87;
	ld.global.f32 	%f58, [%rd88];
	add.s64 	%rd89, %rd2, %rd87;
	ld.global.f32 	%f59, [%rd89];
	add.f32 	%f60, %f58, %f59;
	add.s64 	%rd90, %rd1, %rd87;
	st.global.f32 	[%rd90], %f60;
	add.s32 	%r81, %r80, %r66;
	mul.wide.u32 	%rd91, %r81, 4;
	add.s64 	%rd92, %rd3, %rd91;
	ld.global.f32 	%f61, [%rd92];
	add.s64 	%rd93, %rd2, %rd91;
	ld.global.f32 	%f62, [%rd93];
	add.f32 	%f63, %f61, %f62;
	add.s64 	%rd94, %rd1, %rd91;
	st.global.f32 	[%rd94], %f63;
	add.s32 	%r82, %r81, %r66;
	mul.wide.u32 	%rd95, %r82, 4;
	add.s64 	%rd96, %rd3, %rd95;
	ld.global.f32 	%f64, [%rd96];
	add.s64 	%rd97, %rd2, %rd95;
	ld.global.f32 	%f65, [%rd97];
	add.f32 	%f66, %f64, %f65;
	add.s64 	%rd98, %rd1, %rd95;
	st.global.f32 	[%rd98], %f66;
	add.s32 	%r83, %r82, %r66;
	mul.wide.u32 	%rd99, %r83, 4;
	add.s64 	%rd100, %rd3, %rd99;
	ld.global.f32 	%f67, [%rd100];
	add.s64 	%rd101, %rd2, %rd99;
	ld.global.f32 	%f68, [%rd101];
	add.f32 	%f69, %f67, %f68;
	add.s64 	%rd102, %rd1, %rd99;
	st.global.f32 	[%rd102], %f69;
	add.s32 	%r84, %r83, %r66;
	mul.wide.u32 	%rd103, %r84, 4;
	add.s64 	%rd104, %rd3, %rd103;
	ld.global.f32 	%f70, [%rd104];
	add.s64 	%rd105, %rd2, %rd103;
	ld.global.f32 	%f71, [%rd105];
	add.f32 	%f72, %f70, %f71;
	add.s64 	%rd106, %rd1, %rd103;
	st.global.f32 	[%rd106], %f72;
	add.s32 	%r108, %r108, 8;
$L__BB2_7:
	setp.eq.s32 	%p8, %r57, 0;
	@%p8 bra 	$L__BB2_13;
	and.b32  	%r60, %r66, 3;
	setp.lt.u32 	%p9, %r57, 4;
	@%p9 bra 	$L__BB2_10;
	mad.lo.s32 	%r85, %r108, %r66, %r3;
	mul.wide.u32 	%rd107, %r85, 4;
	add.s64 	%rd108, %rd3, %rd107;
	ld.global.f32 	%f73, [%rd108];
	add.s64 	%rd109, %rd2, %rd107;
	ld.global.f32 	%f74, [%rd109];
	add.f32 	%f75, %f73, %f74;
	add.s64 	%rd110, %rd1, %rd107;
	st.global.f32 	[%rd110], %f75;
	add.s32 	%r86, %r85, %r66;
	mul.wide.u32 	%rd111, %r86, 4;
	add.s64 	%rd112, %rd3, %rd111;
	ld.global.f32 	%f76, [%rd112];
	add.s64 	%rd113, %rd2, %rd111;
	ld.global.f32 	%f77, [%rd113];
	add.f32 	%f78, %f76, %f77;
	add.s64 	%rd114, %rd1, %rd111;
	st.global.f32 	[%rd114], %f78;
	add.s32 	%r87, %r86, %r66;
	mul.wide.u32 	%rd115, %r87, 4;
	add.s64 	%rd116, %rd3, %rd115;
	ld.global.f32 	%f79, [%rd116];
	add.s64 	%rd117, %rd2, %rd115;
	ld.global.f32 	%f80, [%rd117];
	add.f32 	%f81, %f79, %f80;
	add.s64 	%rd118, %rd1, %rd115;
	st.global.f32 	[%rd118], %f81;
	add.s32 	%r88, %r87, %r66;
	mul.wide.u32 	%rd119, %r88, 4;
	add.s64 	%rd120, %rd3, %rd119;
	ld.global.f32 	%f82, [%rd120];
	add.s64 	%rd121, %rd2, %rd119;
	ld.global.f32 	%f83, [%rd121];
	add.f32 	%f84, %f82, %f83;
	add.s64 	%rd122, %rd1, %rd119;
	st.global.f32 	[%rd122], %f84;
	add.s32 	%r108, %r108, 4;
$L__BB2_10:
	setp.eq.s32 	%p10, %r60, 0;
	@%p10 bra 	$L__BB2_13;
	mad.lo.s32 	%r89, %r108, %r66, %r3;
	mul.wide.u32 	%rd126, %r89, 4;
	mul.wide.u32 	%rd5, %r66, 4;
	neg.s32 	%r110, %r60;
$L__BB2_12:
	.pragma "nounroll";
	add.s64 	%rd123, %rd3, %rd126;
	ld.global.f32 	%f85, [%rd123];
	add.s64 	%rd124, %rd2, %rd126;
	ld.global.f32 	%f86, [%rd124];
	add.f32 	%f87, %f85, %f86;
	add.s64 	%rd125, %rd1, %rd126;
	st.global.f32 	[%rd125], %f87;
	add.s64 	%rd126, %rd126, %rd5;
	add.s32 	%r110, %r110, 1;
	setp.ne.s32 	%p11, %r110, 0;
	@%p11 bra 	$L__BB2_12;
$L__BB2_13:
	ret;

}


// ===== COMPILED SASS (sm_100) =====

	.target	sm_100

	.elftype	@"ET_EXEC"


//--------------------- .note.nv.tkinfo           --------------------------
	.section	.note.nv.tkinfo,"",@"SHT_NOTE"
	.sectionflags	@"SHF_NOTE_NV_TKINFO"
	.tkinfo
        /*0018*/ 	.word	0x00000002
        /*0030*/ 	.string	""
        /*0030*/ 	.string	"ptxas"
        /*0030*/ 	.string	"Cuda compilation tools, release 13.0, V13.0.88"
        /*0030*/ 	.string	"Build cuda_13.0.r13.0/compiler.36424714_0"
        /*0030*/ 	.string	"-arch sm_100 -m 64 "



//--------------------- .note.nv.cuinfo           --------------------------
	.section	.note.nv.cuinfo,"",@"SHT_NOTE"
	.sectionflags	@"SHF_NOTE_NV_CUINFO"
        /*0018*/ 	.short	0x0002
        /*001a*/ 	.short	0x0064
        /*001c*/ 	.short	0x0082
	.zero		2


//--------------------- .nv.info                  --------------------------
	.section	.nv.info,"",@"SHT_CUDA_INFO"
	.align	4


	//----- nvinfo : EIATTR_REGCOUNT
	.align		4
        /*0000*/ 	.byte	0x04, 0x2f
        /*0002*/ 	.short	(.L_1 - .L_0)
	.align		4
.L_0:
        /*0004*/ 	.word	index@(_Z11MatrixAdd_APKfS0_Pfi)
        /*0008*/ 	.word	0x00000016


	//----- nvinfo : EIATTR_FRAME_SIZE
	.align		4
.L_1:
        /*000c*/ 	.byte	0x04, 0x11
        /*000e*/ 	.short	(.L_3 - .L_2)
	.align		4
.L_2:
        /*0010*/ 	.word	index@(_Z11MatrixAdd_APKfS0_Pfi)
        /*0014*/ 	.word	0x00000000


	//----- nvinfo : EIATTR_REGCOUNT
	.align		4
.L_3:
        /*0018*/ 	.byte	0x04, 0x2f
        /*001a*/ 	.short	(.L_5 - .L_4)
	.align		4
.L_4:
        /*001c*/ 	.word	index@(_Z11MatrixAdd_BPKfS0_Pfi)
        /*0020*/ 	.word	0x0000000c


	//----- nvinfo : EIATTR_FRAME_SIZE
	.align		4
.L_5:
        /*0024*/ 	.byte	0x04, 0x11
        /*0026*/ 	.short	(.L_7 - .L_6)
	.align		4
.L_6:
        /*0028*/ 	.word	index@(_Z11MatrixAdd_BPKfS0_Pfi)
        /*002c*/ 	.word	0x00000000


	//----- nvinfo : EIATTR_REGCOUNT
	.align		4
.L_7:
        /*0030*/ 	.byte	0x04, 0x2f
        /*0032*/ 	.short	(.L_9 - .L_8)
	.align		4
.L_8:
        /*0034*/ 	.word	index@(_Z11MatrixAdd_DPKfS0_Pfi)
        /*0038*/ 	.word	0x00000020


	//----- nvinfo : EIATTR_FRAME_SIZE
	.align		4
.L_9:
        /*003c*/ 	.byte	0x04, 0x11
        /*003e*/ 	.short	(.L_11 - .L_10)
	.align		4
.L_10:
        /*0040*/ 	.word	index@(_Z11MatrixAdd_DPKfS0_Pfi)
        /*0044*/ 	.word	0x00000000


	//----- nvinfo : EIATTR_MIN_STACK_SIZE
	.align		4
.L_11:
        /*0048*/ 	.byte	0x04, 0x12
        /*004a*/ 	.short	(.L_13 - .L_12)
	.align		4
.L_12:
        /*004c*/ 	.word	index@(_Z11MatrixAdd_DPKfS0_Pfi)
        /*0050*/ 	.word	0x00000000


	//----- nvinfo : EIATTR_MIN_STACK_SIZE
	.align		4
.L_13:
        /*0054*/ 	.byte	0x04, 0x12
        /*0056*/ 	.short	(.L_15 - .L_14)
	.align		4
.L_14:
        /*0058*/ 	.word	index@(_Z11MatrixAdd_BPKfS0_Pfi)
        /*005c*/ 	.word	0x00000000


	//----- nvinfo : EIATTR_MIN_STACK_SIZE
	.align		4
.L_15:
        /*0060*/ 	.byte	0x04, 0x12
        /*0062*/ 	.short	(.L_17 - .L_16)
	.align		4
.L_16:
        /*0064*/ 	.word	index@(_Z11MatrixAdd_APKfS0_Pfi)
        /*0068*/ 	.word	0x00000000
.L_17:


//--------------------- .nv.compat                --------------------------
	.section	.nv.compat,"",@"SHT_CUDA_COMPAT_INFO"
	.align	4
        /*0000*/ 	.byte	0x02, 0x09, 0x00, 0x00, 0x02, 0x02, 0x01, 0x00, 0x02, 0x05, 0x05, 0x00, 0x03, 0x07, 0x01, 0x01
        /*0010*/ 	.byte	0x02, 0x03, 0x00, 0x00, 0x02, 0x06, 0x01, 0x00, 0x04, 0x0b, 0x08, 0x00, 0x09, 0x00, 0x00, 0x00
        /*0020*/ 	.byte	0x00, 0x00, 0x00, 0x00


//--------------------- .nv.info._Z11MatrixAdd_DPKfS0_Pfi --------------------------
	.section	.nv.info._Z11MatrixAdd_DPKfS0_Pfi,"",@"SHT_CUDA_INFO"
	.sectionflags	@""
	.align	4


	//----- nvinfo : EIATTR_CUDA_API_VERSION
	.align		4
        /*0000*/ 	.byte	0x04, 0x37
        /*0002*/ 	.short	(.L_19 - .L_18)
.L_18:
        /*0004*/ 	.word	0x00000082


	//----- nvinfo : EIATTR_KPARAM_INFO
	.align		4
.L_19:
        /*0008*/ 	.byte	0x04, 0x17
        /*000a*/ 	.short	(.L_21 - .L_20)
.L_20:
        /*000c*/ 	.word	0x00000000
        /*0010*/ 	.short	0x0003
        /*0012*/ 	.short	0x0018
        /*0014*/ 	.byte	0x00, 0xf0, 0x11, 0x00


	//----- nvinfo : EIATTR_KPARAM_INFO
	.align		4
.L_21:
        /*0018*/ 	.byte	0x04, 0x17
        /*001a*/ 	.short	(.L_23 - .L_22)
.L_22:
        /*001c*/ 	.word	0x00000000
        /*0020*/ 	.short	0x0002
        /*0022*/ 	.short	0x0010
        /*0024*/ 	.byte	0x00, 0xf5, 0x21, 0x00


	//----- nvinfo : EIATTR_KPARAM_INFO
	.align		4
.L_23:
        /*0028*/ 	.byte	0x04, 0x17
        /*002a*/ 	.short	(.L_25 - .L_24)
.L_24:
        /*002c*/ 	.word	0x00000000
        /*0030*/ 	.short	0x0001
        /*0032*/ 	.short	0x0008
        /*0034*/ 	.byte	0x00, 0xf5, 0x21, 0x00


	//----- nvinfo : EIATTR_KPARAM_INFO
	.align		4
.L_25:
        /*0038*/ 	.byte	0x04, 0x17
        /*003a*/ 	.short	(.L_27 - .L_26)
.L_26:
        /*003c*/ 	.word	0x00000000
        /*0040*/ 	.short	0x0000
        /*0042*/ 	.short	0x0000
        /*0044*/ 	.byte	0x00, 0xf5, 0x21, 0x00


	//----- nvinfo : EIATTR_SPARSE_MMA_MASK
	.align		4
.L_27:
        /*0048*/ 	.byte	0x03, 0x50
        /*004a*/ 	.short	0x0000


	//----- nvinfo : EIATTR_MAXREG_COUNT
	.align		4
        /*004c*/ 	.byte	0x03, 0x1b
        /*004e*/ 	.short	0x00ff


	//----- nvinfo : EIATTR_MERCURY_ISA_VERSION
	.align		4
        /*0050*/ 	.byte	0x03, 0x5f
        /*0052*/ 	.short	0x0101


	//----- nvinfo : EIATTR_VRC_CTA_INIT_COUNT
	.align		4
        /*0054*/ 	.byte	0x02, 0x4a
	.zero		1
	.zero		1


	//----- nvinfo : EIATTR_EXIT_INSTR_OFFSETS
	.align		4
        /*0058*/ 	.byte	0x04, 0x1c
        /*005a*/ 	.short	(.L_29 - .L_28)


	//   ....[0]....
.L_28:
        /*005c*/ 	.word	0x000000a0


	//   ....[1]....
        /*0060*/ 	.word	0x00000c50


	//   ....[2]....
        /*0064*/ 	.word	0x000010f0


	//   ....[3]....
        /*0068*/ 	.word	0x00001390


	//   ....[4]....
        /*006c*/ 	.word	0x000014e0


	//----- nvinfo : EIATTR_CBANK_PARAM_SIZE
	.align		4
.L_29:
        /*0070*/ 	.byte	0x03, 0x19
        /*0072*/ 	.short	0x001c


	//----- nvinfo : EIATTR_PARAM_CBANK
	.align		4
        /*0074*/ 	.byte	0x04, 0x0a
        /*0076*/ 	.short	(.L_31 - .L_30)
	.align		4
.L_30:
        /*0078*/ 	.word	index@(.nv.constant0._Z11MatrixAdd_DPKfS0_Pfi)
        /*007c*/ 	.short	0x0380
        /*007e*/ 	.short	0x001c


	//----- nvinfo : EIATTR_SW_WAR
	.align		4
.L_31:
        /*0080*/ 	.byte	0x04, 0x36
        /*0082*/ 	.short	(.L_33 - .L_32)
.L_32:
        /*0084*/ 	.word	0x00000008
.L_33:


//--------------------- .nv.info._Z11MatrixAdd_BPKfS0_Pfi --------------------------
	.section	.nv.info._Z11MatrixAdd_BPKfS0_Pfi,"",@"SHT_CUDA_INFO"
	.sectionflags	@""
	.align	4


	//----- nvinfo : EIATTR_CUDA_API_VERSION
	.align		4
        /*0000*/ 	.byte	0x04, 0x37
        /*0002*/ 	.short	(.L_35 - .L_34)
.L_34:
        /*0004*/ 	.word	0x00000082


	//----- nvinfo : EIATTR_KPARAM_INFO
	.align		4
.L_35:
        /*0008*/ 	.byte	0x04, 0x17
        /*000a*/ 	.short	(.L_37 - .L_36)
.L_36:
        /*000c*/ 	.word	0x00000000
        /*0010*/ 	.short	0x0003
        /*0012*/ 	.short	0x0018
        /*0014*/ 	.byte	0x00, 0xf0, 0x11, 0x00


	//----- nvinfo : EIATTR_KPARAM_INFO
	.align		4
.L_37:
        /*0018*/ 	.byte	0x04, 0x17
        /*001a*/ 	.short	(.L_39 - .L_38)
.L_38:
        /*001c*/ 	.word	0x00000000
        /*0020*/ 	.short	0x0002
        /*0022*/ 	.short	0x0010
        /*0024*/ 	.byte	0x00, 0xf5, 0x21, 0x00


	//----- nvinfo : EIATTR_KPARAM_INFO
	.align		4
.L_39:
        /*0028*/ 	.byte	0x04, 0x17
        /*002a*/ 	.short	(.L_41 - .L_40)
.L_40:
        /*002c*/ 	.word	0x00000000
        /*0030*/ 	.short	0x0001
        /*0032*/ 	.short	0x0008
        /*0034*/ 	.byte	0x00, 0xf5, 0x21, 0x00


	//----- nvinfo : EIATTR_KPARAM_INFO
	.align		4
.L_41:
        /*0038*/ 	.byte	0x04, 0x17
        /*003a*/ 	.short	(.L_43 - .L_42)
.L_42:
        /*003c*/ 	.word	0x00000000
        /*0040*/ 	.short	0x0000
        /*0042*/ 	.short	0x0000
        /*0044*/ 	.byte	0x00, 0xf5, 0x21, 0x00


	//----- nvinfo : EIATTR_SPARSE_MMA_MASK
	.align		4
.L_43:
        /*0048*/ 	.byte	0x03, 0x50
        /*004a*/ 	.short	0x0000


	//----- nvinfo : EIATTR_MAXREG_COUNT
	.align		4
        /*004c*/ 	.byte	0x03, 0x1b
        /*004e*/ 	.short	0x00ff


	//----- nvinfo : EIATTR_MERCURY_ISA_VERSION
	.align		4
        /*0050*/ 	.byte	0x03, 0x5f
        /*0052*/ 	.short	0x0101


	//----- nvinfo : EIATTR_VRC_CTA_INIT_COUNT
	.align		4
        /*0054*/ 	.byte	0x02, 0x4a
	.zero		1
	.zero		1


	//----- nvinfo : EIATTR_EXIT_INSTR_OFFSETS
	.align		4
        /*0058*/ 	.byte	0x04, 0x1c
        /*005a*/ 	.short	(.L_45 - .L_44)


	//   ....[0]....
.L_44:
        /*005c*/ 	.word	0x000000c0


	//   ....[1]....
        /*0060*/ 	.word	0x00000190


	//----- nvinfo : EIATTR_CBANK_PARAM_SIZE
	.align		4
.L_45:
        /*0064*/ 	.byte	0x03, 0x19
        /*0066*/ 	.short	0x001c


	//----- nvinfo : EIATTR_PARAM_CBANK
	.align		4
        /*0068*/ 	.byte	0x04, 0x0a
        /*006a*/ 	.short	(.L_47 - .L_46)
	.align		4
.L_46:
        /*006c*/ 	.word	index@(.nv.constant0._Z11MatrixAdd_BPKfS0_Pfi)
        /*0070*/ 	.short	0x0380
        /*0072*/ 	.short	0x001c


	//----- nvinfo : EIATTR_SW_WAR
	.align		4
.L_47:
        /*0074*/ 	.byte	0x04, 0x36
        /*0076*/ 	.short	(.L_49 - .L_48)
.L_48:
        /*0078*/ 	.word	0x00000008
.L_49:


//--------------------- .nv.info._Z11MatrixAdd_APKfS0_Pfi --------------------------
	.section	.nv.info._Z11MatrixAdd_APKfS0_Pfi,"",@"SHT_CUDA_INFO"
	.sectionflags	@""
	.align	4


	//----- nvinfo : EIATTR_CUDA_API_VERSION
	.align		4
        /*0000*/ 	.byte	0x04, 0x37
        /*0002*/ 	.short	(.L_51 - .L_50)
.L_50:
        /*0004*/ 	.word	0x00000082


	//----- nvinfo : EIATTR_KPARAM_INFO
	.align		4
.L_51:
        /*0008*/ 	.byte	0x04, 0x17
        /*000a*/ 	.short	(.L_53 - .L_52)
.L_52:
        /*000c*/ 	.word	0x00000000
        /*0010*/ 	.short	0x0003
        /*0012*/ 	.short	0x0018
        /*0014*/ 	.byte	0x00, 0xf0, 0x11, 0x00


	//----- nvinfo : EIATTR_KPARAM_INFO
	.align		4
.L_53:
        /*0018*/ 	.byte	0x04, 0x17
        /*001a*/ 	.short	(.L_55 - .L_54)
.L_54:
        /*001c*/ 	.word	0x00000000
        /*0020*/ 	.short	0x0002
        /*0022*/ 	.short	0x0010
        /*0024*/ 	.byte	0x00, 0xf5, 0x21, 0x00


	//----- nvinfo : EIATTR_KPARAM_INFO
	.align		4
.L_55:
        /*0028*/ 	.byte	0x04, 0x17
        /*002a*/ 	.short	(.L_57 - .L_56)
.L_56:
        /*002c*/ 	.word	0x00000000
        /*0030*/ 	.short	0x0001
        /*0032*/ 	.short	0x0008
        /*0034*/ 	.byte	0x00, 0xf5, 0x21, 0x00


	//----- nvinfo : EIATTR_KPARAM_INFO
	.align		4
.L_57:
        /*0038*/ 	.byte	0x04, 0x17
        /*003a*/ 	.short	(.L_59 - .L_58)
.L_58:
        /*003c*/ 	.word	0x00000000
        /*0040*/ 	.short	0x0000
        /*0042*/ 	.short	0x0000
        /*0044*/ 	.byte	0x00, 0xf5, 0x21, 0x00


	//----- nvinfo : EIATTR_SPARSE_MMA_MASK
	.align		4
.L_59:
        /*0048*/ 	.byte	0x03, 0x50
        /*004a*/ 	.short	0x0000


	//----- nvinfo : EIATTR_MAXREG_COUNT
	.align		4
        /*004c*/ 	.byte	0x03, 0x1b
        /*004e*/ 	.short	0x00ff


	//----- nvinfo : EIATTR_MERCURY_ISA_VERSION
	.align		4
        /*0050*/ 	.byte	0x03, 0x5f
        /*0052*/ 	.short	0x0101


	//----- nvinfo : EIATTR_VRC_CTA_INIT_COUNT
	.align		4
        /*0054*/ 	.byte	0x02, 0x4a
	.zero		1
	.zero		1


	//----- nvinfo : EIATTR_EXIT_INSTR_OFFSETS
	.align		4
        /*0058*/ 	.byte	0x04, 0x1c
        /*005a*/ 	.short	(.L_61 - .L_60)


	//   ....[0]....
.L_60:
        /*005c*/ 	.word	0x00000080


	//   ....[1]....
        /*0060*/ 	.word	0x00000680


	//   ....[2]....
        /*0064*/ 	.word	0x00000950


	//   ....[3]....
        /*0068*/ 	.word	0x00000b20


	//   ....[4]....
        /*006c*/ 	.word	0x00000c30


	//----- nvinfo : EIATTR_CBANK_PARAM_SIZE
	.align		4
.L_61:
        /*0070*/ 	.byte	0x03, 0x19
        /*0072*/ 	.short	0x001c


	//----- nvinfo : EIATTR_PARAM_CBANK
	.align		4
        /*0074*/ 	.byte	0x04, 0x0a
        /*0076*/ 	.short	(.L_63 - .L_62)
	.align		4
.L_62:
        /*0078*/ 	.word	index@(.nv.constant0._Z11MatrixAdd_APKfS0_Pfi)
        /*007c*/ 	.short	0x0380
        /*007e*/ 	.short	0x001c


	//----- nvinfo : EIATTR_SW_WAR
	.align		4
.L_63:
        /*0080*/ 	.byte	0x04, 0x36
        /*0082*/ 	.short	(.L_65 - .L_64)
.L_64:
        /*0084*/ 	.word	0x00000008
.L_65:


//--------------------- .nv.callgraph             --------------------------
	.section	.nv.callgraph,"",@"SHT_CUDA_CALLGRAPH"
	.align	4
	.sectionentsize	8
	.align		4
        /*0000*/ 	.word	0x00000000
	.align		4
        /*0004*/ 	.word	0xffffffff
	.align		4
        /*0008*/ 	.word	0x00000000
	.align		4
        /*000c*/ 	.word	0xfffffffe
	.align		4
        /*0010*/ 	.word	0x00000000
	.align		4
        /*0014*/ 	.word	0xfffffffd
	.align		4
        /*0018*/ 	.word	0x00000000
	.align		4
        /*001c*/ 	.word	0xfffffffc


//--------------------- .text._Z11MatrixAdd_DPKfS0_Pfi --------------------------
	.section	.text._Z11MatrixAdd_DPKfS0_Pfi,"ax",@progbits
	.align	128
        .global         _Z11MatrixAdd_DPKfS0_Pfi
        .type           _Z11MatrixAdd_DPKfS0_Pfi,@function
        .size           _Z11MatrixAdd_DPKfS0_Pfi,(.L_x_13 - _Z11MatrixAdd_DPKfS0_Pfi)
        .other          _Z11MatrixAdd_DPKfS0_Pfi,@"STO_CUDA_ENTRY STV_DEFAULT"
_Z11MatrixAdd_DPKfS0_Pfi:
.text._Z11MatrixAdd_DPKfS0_Pfi:
[----:B------:R-:W-:Y:S01]  /*0000*/  LDC R1, c[0x0][0x37c] ;  /* 0x0000df00ff017b82 */ /* 0x000fe20000000800 */
[----:B------:R-:W0:Y:S07]  /*0010*/  S2R R7, SR_TID.Y ;  /* 0x0000000000077919 */ /* 0x000e2e0000002200 */
[----:B------:R-:W1:Y:S01]  /*0020*/  S2UR UR4, SR_CTAID.Y ;  /* 0x00000000000479c3 */ /* 0x000e620000002600 */
[----:B------:R-:W1:Y:S01]  /*0030*/  LDCU UR5, c[0x0][0x364] ;  /* 0x00006c80ff0577ac */ /* 0x000e620008000800 */
[----:B------:R-:W2:Y:S02]  /*0040*/  LDCU UR7, c[0x0][0x398] ;  /* 0x00007300ff0777ac */ /* 0x000ea40008000800 */
[----:B--2---:R-:W-:Y:S01]  /*0050*/  MOV R0, UR7 ;  /* 0x0000000700007c02 */ /* 0x004fe20008000f00 */
[----:B-1----:R-:W-:-:S03]  /*0060*/  UIMAD UR4, UR4, UR5, URZ ;  /* 0x00000005040472a4 */ /* 0x002fc6000f8e02ff */
[----:B------:R-:W-:-:S03]  /*0070*/  ISETP.GE.AND P0, PT, R0, 0x1, PT ;  /* 0x000000010000780c */ /* 0x000fc60003f06270 */
[----:B0-----:R-:W-:-:S04]  /*0080*/  IADD3 R0, PT, PT, R7, UR4, RZ ;  /* 0x0000000407007c10 */ /* 0x001fc8000fffe0ff */
[----:B------:R-:W-:-:S13]  /*0090*/  ISETP.GE.OR P0, PT, R0, UR7, !P0 ;  /* 0x0000000700007c0c */ /* 0x000fda000c706670 */
[----:B------:R-:W-:Y:S05]  /*00a0*/  @P0 EXIT ;  /* 0x000000000000094d */ /* 0x000fea0003800000 */
[----:B------:R-:W-:Y:S01]  /*00b0*/  MOV R2, UR7 ;  /* 0x0000000700027c02 */ /* 0x000fe20008000f00 */
[----:B------:R-:W0:Y:S01]  /*00c0*/  LDCU.64 UR8, c[0x0][0x358] ;  /* 0x00006b00ff0877ac */ /* 0x000e220008000a00 */
[----:B------:R-:W-:Y:S02]  /*00d0*/  HFMA2 R3, -RZ, RZ, 0, 0 ;  /* 0x00000000ff037431 */ /* 0x000fe400000001ff */
[----:B------:R-:W-:-:S04]  /*00e0*/  IADD3 R2, PT, PT, R2, -0x1, RZ ;  /* 0xffffffff02027810 */ /* 0x000fc80007ffe0ff */
[----:B------:R-:W-:Y:S02]  /*00f0*/  ISETP.GE.U32.AND P0, PT, R2, 0xf, PT ;  /* 0x0000000f0200780c */ /* 0x000fe40003f06070 */
[----:B------:R-:W-:-:S04]  /*0100*/  MOV R2, UR7 ;  /* 0x0000000700027c02 */ /* 0x000fc80008000f00 */
[----:B------:R-:W-:-:S07]  /*0110*/  LOP3.LUT R2, R2, 0xf, RZ, 0xc0, !PT ;  /* 0x0000000f02027812 */ /* 0x000fce00078ec0ff */
[----:B0-----:R-:W-:Y:S05]  /*0120*/  @!P0 BRA `(.L_x_0) ;  /* 0x0000000800c48947 */ /* 0x001fea0003800000 */
[----:B------:R-:W-:Y:S01]  /*0130*/  MOV R11, UR7 ;  /* 0x00000007000b7c02 */ /* 0x000fe20008000f00 */
[----:B------:R-:W-:Y:S02]  /*0140*/  ULOP3.LUT UR5, UR7, 0x7ffffff0, URZ, 0xc0, !UPT ;  /* 0x7ffffff007057892 */ /* 0x000fe4000f8ec0ff */
[----:B------:R-:W-:Y:S02]  /*0150*/  MOV R23, UR7 ;  /* 0x0000000700177c02 */ /* 0x000fe40008000f00 */
[----:B------:R-:W-:Y:S01]  /*0160*/  MOV R25, UR7 ;  /* 0x0000000700197c02 */ /* 0x000fe20008000f00 */
[--C-:B------:R-:W-:Y:S01]  /*0170*/  IMAD R26, R11, 0x5, R0.reuse ;  /* 0x000000050b1a7824 */ /* 0x100fe200078e0200 */
[----:B------:R-:W-:Y:S01]  /*0180*/  MOV R27, UR7 ;  /* 0x00000007001b7c02 */ /* 0x000fe20008000f00 */
[--C-:B------:R-:W-:Y:S01]  /*0190*/  IMAD R11, R23, 0xa, R0.reuse ;  /* 0x0000000a170b7824 */ /* 0x100fe200078e0200 */
[----:B------:R-:W-:Y:S01]  /*01a0*/  MOV R4, UR4 ;  /* 0x0000000400047c02 */ /* 0x000fe20008000f00 */
[--C-:B------:R-:W-:Y:S01]  /*01b0*/  IMAD R23, R25, 0xb, R0.reuse ;  /* 0x0000000b19177824 */ /* 0x100fe200078e0200 */
[----:B------:R-:W-:Y:S01]  /*01c0*/  MOV R5, UR7 ;  /* 0x0000000700057c02 */ /* 0x000fe20008000f00 */
[--C-:B------:R-:W-:Y:S01]  /*01d0*/  IMAD R25, R27, 0xc, R0.reuse ;  /* 0x0000000c1b197824 */ /* 0x100fe200078e0200 */
[----:B------:R-:W-:Y:S01]  /*01e0*/  MOV R9, UR7 ;  /* 0x0000000700097c02 */ /* 0x000fe20008000f00 */
[----:B------:R-:W-:Y:S01]  /*01f0*/  UIADD3 UR6, UPT, UPT, -UR5, URZ, URZ ;  /* 0x000000ff05067290 */ /* 0x000fe2000fffe1ff */
[----:B------:R-:W-:Y:S01]  /*0200*/  MOV R15, UR7 ;  /* 0x00000007000f7c02 */ /* 0x000fe20008000f00 */
[----:B------:R-:W-:Y:S01]  /*0210*/  IMAD R5, R5, 0x3, R0 ;  /* 0x0000000305057824 */ /* 0x000fe200078e0200 */
[----:B------:R-:W-:-:S02]  /*0220*/  MOV R17, UR7 ;  /* 0x0000000700117c02 */ /* 0x000fc40008000f00 */
[----:B------:R-:W-:Y:S01]  /*0230*/  MOV R21, UR7 ;  /* 0x0000000700157c02 */ /* 0x000fe20008000f00 */
[--C-:B------:R-:W-:Y:S01]  /*0240*/  IMAD R8, R15, 0x6, R0.reuse ;  /* 0x000000060f087824 */ /* 0x100fe200078e0200 */
        /* <DEDUP_REMOVED lines=8> */
[----:B------:R-:W-:Y:S01]  /*02d0*/  IMAD R22, R13, 0xf, R0 ;  /* 0x0000000f0d167824 */ /* 0x000fe200078e0200 */
[----:B------:R-:W-:-:S02]  /*02e0*/  IADD3 R7, PT, PT, R4, UR7, R7 ;  /* 0x0000000704077c10 */ /* 0x000fc4000fffe007 */
[-C--:B------:R-:W-:Y:S01]  /*02f0*/  LEA R6, R9, R0.reuse, 0x2 ;  /* 0x0000000009067211 */ /* 0x080fe200078e10ff */
[----:B------:R-:W-:Y:S01]  /*0300*/  IMAD R9, R17, 0x7, R0 ;  /* 0x0000000711097824 */ /* 0x000fe200078e0200 */
[-C--:B------:R-:W-:Y:S02]  /*0310*/  MOV R4, R0.reuse ;  /* 0x0000000000047202 */ /* 0x080fe40000000f00 */
[-C--:B------:R-:W-:Y:S02]  /*0320*/  LEA R3, R3, R0.reuse, 0x1 ;  /* 0x0000000003037211 */ /* 0x080fe400078e08ff */
[----:B------:R-:W-:-:S07]  /*0330*/  LEA R10, R19, R0, 0x3 ;  /* 0x00000000130a7211 */ /* 0x000fce00078e18ff */
.L_x_1:
[----:B------:R-:W0:Y:S08]  /*0340*/  LDC.64 R16, c[0x0][0x380] ;  /* 0x0000e000ff107b82 */ /* 0x000e300000000a00 */
[----:B------:R-:W1:Y:S01]  /*0350*/  LDC.64 R14, c[0x0][0x388] ;  /* 0x0000e200ff0e7b82 */ /* 0x000e620000000a00 */
[----:B0-----:R-:W-:-:S06]  /*0360*/  IMAD.WIDE.U32 R18, R4, 0x4, R16 ;  /* 0x0000000404127825 */ /* 0x001fcc00078e0010 */
[----:B------:R-:W2:Y:S01]  /*0370*/  LDG.E R18, desc[UR8][R18.64] ;  /* 0x0000000812127981 */ /* 0x000ea2000c1e1900 */
[----:B-1----:R-:W-:-:S05]  /*0380*/  IMAD.WIDE.U32 R12, R4, 0x4, R14 ;  /* 0x00000004040c7825 */ /* 0x002fca00078e000e */
[----:B------:R0:W2:Y:S02]  /*0390*/  LDG.E R21, desc[UR8][R12.64] ;  /* 0x000000080c157981 */ /* 0x0000a4000c1e1900 */
[----:B0-----:R-:W0:Y:S01]  /*03a0*/  LDC.64 R12, c[0x0][0x390] ;  /* 0x0000e400ff0c7b82 */ /* 0x001e220000000a00 */
[----:B--2---:R-:W-:Y:S01]  /*03b0*/  FADD R28, R18, R21 ;  /* 0x00000015121c7221 */ /* 0x004fe20000000000 */
[----:B0-----:R-:W-:-:S04]  /*03c0*/  IMAD.WIDE.U32 R20, R4, 0x4, R12 ;  /* 0x0000000404147825 */ /* 0x001fc800078e000c */
[C---:B------:R-:W-:Y:S01]  /*03d0*/  IMAD.WIDE.U32 R18, R7.reuse, 0x4, R14 ;  /* 0x0000000407127825 */ /* 0x040fe200078e000e */
[----:B------:R0:W-:Y:S05]  /*03e0*/  STG.E desc[UR8][R20.64], R28 ;  /* 0x0000001c14007986 */ /* 0x0001ea000c101908 */
[----:B------:R-:W2:Y:S01]  /*03f0*/  LDG.E R19, desc[UR8][R18.64] ;  /* 0x0000000812137981 */ /* 0x000ea2000c1e1900 */
[----:B0-----:R-:W-:-:S06]  /*0400*/  IMAD.WIDE.U32 R20, R7, 0x4, R16 ;  /* 0x0000000407147825 */ /* 0x001fcc00078e0010 */
[----:B------:R-:W2:Y:S02]  /*0410*/  LDG.E R20, desc[UR8][R20.64] ;  /* 0x0000000814147981 */ /* 0x000ea4000c1e1900 */
[----:B--2---:R-:W-:Y:S01]  /*0420*/  FADD R28, R20, R19 ;  /* 0x00000013141c7221 */ /* 0x004fe20000000000 */
[----:B------:R-:W-:-:S04]  /*0430*/  IMAD.WIDE.U32 R20, R7, 0x4, R12 ;  /* 0x0000000407147825 */ /* 0x000fc800078e000c */
[C---:B------:R-:W-:Y:S01]  /*0440*/  IMAD.WIDE.U32 R18, R3.reuse, 0x4, R16 ;  /* 0x0000000403127825 */ /* 0x040fe200078e0010 */
[----:B------:R0:W-:Y:S04]  /*0450*/  STG.E desc[UR8][R20.64], R28 ;  /* 0x0000001c14007986 */ /* 0x0001e8000c101908 */
[----:B0-----:R0:W2:Y:S02]  /*0460*/  LDG.E R28, desc[UR8][R18.64] ;  /* 0x00000008121c7981 */ /* 0x0010a4000c1e1900 */
[----:B0-----:R-:W-:-:S06]  /*0470*/  IMAD.WIDE.U32 R18, R3, 0x4, R14 ;  /* 0x0000000403127825 */ /* 0x001fcc00078e000e */
[----:B------:R-:W2:Y:S01]  /*0480*/  LDG.E R19, desc[UR8][R18.64] ;  /* 0x0000000812137981 */ /* 0x000ea2000c1e1900 */
[----:B------:R-:W-:-:S04]  /*0490*/  IMAD.WIDE.U32 R20, R3, 0x4, R12 ;  /* 0x0000000403147825 */ /* 0x000fc800078e000c */
[----:B--2---:R-:W-:Y:S01]  /*04a0*/  FADD R28, R28, R19 ;  /* 0x000000131c1c7221 */ /* 0x004fe20000000000 */
[----:B------:R-:W-:-:S04]  /*04b0*/  IMAD.WIDE.U32 R18, R5, 0x4, R14 ;  /* 0x0000000405127825 */ /* 0x000fc800078e000e */
[----:B------:R0:W-:Y:S02]  /*04c0*/  STG.E desc[UR8][R20.64], R28 ;  /* 0x0000001c14007986 */ /* 0x0001e4000c101908 */
[--C-:B0-----:R-:W-:Y:S02]  /*04d0*/  IMAD.WIDE.U32 R20, R5, 0x4, R16.reuse ;  /* 0x0000000405147825 */ /* 0x101fe400078e0010 */
[----:B------:R0:W2:Y:S04]  /*04e0*/  LDG.E R28, desc[UR8][R18.64] ;  /* 0x00000008121c7981 */ /* 0x0000a8000c1e1900 */
[----:B------:R-:W2:Y:S01]  /*04f0*/  LDG.E R20, desc[UR8][R20.64] ;  /* 0x0000000814147981 */ /* 0x000ea2000c1e1900 */
[----:B0-----:R-:W-:-:S04]  /*0500*/  IMAD.WIDE.U32 R18, R6, 0x4, R16 ;  /* 0x0000000406127825 */ /* 0x001fc800078e0010 */
[----:B--2---:R-:W-:Y:S01]  /*0510*/  FADD R28, R20, R28 ;  /* 0x0000001c141c7221 */ /* 0x004fe20000000000 */
[----:B------:R-:W-:-:S05]  /*0520*/  IMAD.WIDE.U32 R20, R5, 0x4, R12 ;  /* 0x0000000405147825 */ /* 0x000fca00078e000c */
        /* <DEDUP_REMOVED lines=75> */
[----:B------:R-:W-:-:S04]  /*09e0*/  IMAD.WIDE.U32 R16, R22, 0x4, R16 ;  /* 0x0000000416107825 */ /* 0x000fc800078e0010 */
[----:B------:R-:W-:-:S04]  /*09f0*/  IMAD.WIDE.U32 R14, R22, 0x4, R14 ;  /* 0x00000004160e7825 */ /* 0x000fc800078e000e */
[----:B--2---:R-:W-:-:S05]  /*0a00*/  FADD R28, R28, R19 ;  /* 0x000000131c1c7221 */ /* 0x004fca0000000000 */
[----:B------:R0:W-:Y:S04]  /*0a10*/  STG.E desc[UR8][R20.64], R28 ;  /* 0x0000001c14007986 */ /* 0x0001e8000c101908 */
[----:B------:R1:W2:Y:S04]  /*0a20*/  LDG.E R16, desc[UR8][R16.64] ;  /* 0x0000000810107981 */ /* 0x0002a8000c1e1900 */
[----:B------:R3:W2:Y:S01]  /*0a30*/  LDG.E R15, desc[UR8][R14.64] ;  /* 0x000000080e0f7981 */ /* 0x0006a2000c1e1900 */
[----:B------:R-:W-:Y:S01]  /*0a40*/  MOV R19, UR7 ;  /* 0x0000000700137c02 */ /* 0x000fe20008000f00 */
[----:B------:R-:W-:Y:S01]  /*0a50*/  UIADD3 UR6, UPT, UPT, UR6, 0x10, URZ ;  /* 0x0000001006067890 */ /* 0x000fe2000fffe0ff */
[----:B------:R-:W-:-:S02]  /*0a60*/  IMAD.WIDE.U32 R12, R22, 0x4, R12 ;  /* 0x00000004160c7825 */ /* 0x000fc400078e000c */
[----:B------:R-:W-:Y:S01]  /*0a70*/  LEA R6, R19, R6, 0x4 ;  /* 0x0000000613067211 */ /* 0x000fe200078e20ff */
[----:B------:R-:W-:Y:S01]  /*0a80*/  UISETP.NE.AND UP0, UPT, UR6, URZ, UPT ;  /* 0x000000ff0600728c */ /* 0x000fe2000bf05270 */
[----:B------:R-:W-:Y:S02]  /*0a90*/  MOV R18, UR7 ;  /* 0x0000000700127c02 */ /* 0x000fe40008000f00 */
[----:B-1----:R-:W-:Y:S02]  /*0aa0*/  MOV R17, UR7 ;  /* 0x0000000700117c02 */ /* 0x002fe40008000f00 */
[----:B---3--:R-:W-:Y:S02]  /*0ab0*/  MOV R14, UR7 ;  /* 0x00000007000e7c02 */ /* 0x008fe40008000f00 */
[----:B0-----:R-:W-:Y:S02]  /*0ac0*/  MOV R21, UR7 ;  /* 0x0000000700157c02 */ /* 0x001fe40008000f00 */
[----:B------:R-:W-:-:S02]  /*0ad0*/  LEA R7, R14, R7, 0x4 ;  /* 0x000000070e077211 */ /* 0x000fc400078e20ff */
[----:B------:R-:W-:Y:S02]  /*0ae0*/  LEA R3, R14, R3, 0x4 ;  /* 0x000000030e037211 */ /* 0x000fe400078e20ff */
[----:B------:R-:W-:Y:S02]  /*0af0*/  LEA R5, R18, R5, 0x4 ;  /* 0x0000000512057211 */ /* 0x000fe400078e20ff */
[----:B------:R-:W-:Y:S02]  /*0b00*/  LEA R26, R17, R26, 0x4 ;  /* 0x0000001a111a7211 */ /* 0x000fe400078e20ff */
[C---:B------:R-:W-:Y:S02]  /*0b10*/  LEA R9, R14.reuse, R9, 0x4 ;  /* 0x000000090e097211 */ /* 0x040fe400078e20ff */
[----:B------:R-:W-:Y:S02]  /*0b20*/  LEA R10, R21, R10, 0x4 ;  /* 0x0000000a150a7211 */ /* 0x000fe400078e20ff */
[----:B------:R-:W-:-:S02]  /*0b30*/  LEA R11, R14, R11, 0x4 ;  /* 0x0000000b0e0b7211 */ /* 0x000fc400078e20ff */
[----:B------:R-:W-:Y:S02]  /*0b40*/  LEA R25, R18, R25, 0x4 ;  /* 0x0000001912197211 */ /* 0x000fe400078e20ff */
[----:B------:R-:W-:Y:S01]  /*0b50*/  LEA R27, R14, R27, 0x4 ;  /* 0x0000001b0e1b7211 */ /* 0x000fe200078e20ff */
[----:B--2---:R-:W-:Y:S01]  /*0b60*/  FADD R19, R16, R15 ;  /* 0x0000000f10137221 */ /* 0x004fe20000000000 */
[----:B------:R-:W-:Y:S02]  /*0b70*/  MOV R15, UR7 ;  /* 0x00000007000f7c02 */ /* 0x000fe40008000f00 */
[----:B------:R-:W-:Y:S02]  /*0b80*/  MOV R16, UR7 ;  /* 0x0000000700107c02 */ /* 0x000fe40008000f00 */
[----:B------:R0:W-:Y:S01]  /*0b90*/  STG.E desc[UR8][R12.64], R19 ;  /* 0x000000130c007986 */ /* 0x0001e2000c101908 */
[C---:B------:R-:W-:Y:S02]  /*0ba0*/  LEA R8, R15.reuse, R8, 0x4 ;  /* 0x000000080f087211 */ /* 0x040fe400078e20ff */
[----:B------:R-:W-:-:S02]  /*0bb0*/  LEA R24, R15, R24, 0x4 ;  /* 0x000000180f187211 */ /* 0x000fc400078e20ff */
[----:B------:R-:W-:Y:S02]  /*0bc0*/  LEA R23, R16, R23, 0x4 ;  /* 0x0000001710177211 */ /* 0x000fe400078e20ff */
[----:B------:R-:W-:Y:S02]  /*0bd0*/  LEA R4, R15, R4, 0x4 ;  /* 0x000000040f047211 */ /* 0x000fe400078e20ff */
[----:B0-----:R-:W-:Y:S02]  /*0be0*/  MOV R12, UR7 ;  /* 0x00000007000c7c02 */ /* 0x001fe40008000f00 */
[----:B------:R-:W-:Y:S02]  /*0bf0*/  MOV R13, UR7 ;  /* 0x00000007000d7c02 */ /* 0x000fe40008000f00 */
[----:B------:R-:W-:Y:S02]  /*0c00*/  LEA R29, R12, R29, 0x4 ;  /* 0x0000001d0c1d7211 */ /* 0x000fe400078e20ff */
[----:B------:R-:W-:Y:S01]  /*0c10*/  LEA R22, R13, R22, 0x4 ;  /* 0x000000160d167211 */ /* 0x000fe200078e20ff */
[----:B------:R-:W-:Y:S06]  /*0c20*/  BRA.U UP0, `(.L_x_1) ;  /* 0xfffffff500c47547 */ /* 0x000fec000b83ffff */
[----:B------:R-:W-:-:S07]  /*0c30*/  MOV R3, UR5 ;  /* 0x0000000500037c02 */ /* 0x000fce0008000f00 */
.L_x_0:
[----:B------:R-:W-:-:S13]  /*0c40*/  ISETP.NE.AND P0, PT, R2, RZ, PT ;  /* 0x000000ff0200720c */ /* 0x000fda0003f05270 */
[----:B------:R-:W-:Y:S05]  /*0c50*/  @!P0 EXIT ;  /* 0x000000000000894d */ /* 0x000fea0003800000 */
[----:B------:R-:W-:Y:S02]  /*0c60*/  ISETP.GE.U32.AND P0, PT, R2, 0x8, PT ;  /* 0x000000080200780c */ /* 0x000fe40003f06070 */
[----:B------:R-:W-:-:S04]  /*0c70*/  MOV R8, UR7 ;  /* 0x0000000700087c02 */ /* 0x000fc80008000f00 */
[----:B------:R-:W-:-:S04]  /*0c80*/  LOP3.LUT R8, R8, 0x7, RZ, 0xc0, !PT ;  /* 0x0000000708087812 */ /* 0x000fc800078ec0ff */
[----:B------:R-:W-:-:S03]  /*0c90*/  ISETP.NE.AND P1, PT, R8, RZ, PT ;  /* 0x000000ff0800720c */ /* 0x000fc60003f25270 */
[----:B------:R-:W-:Y:S10]  /*0ca0*/  @!P0 BRA `(.L_x_2) ;  /* 0x0000000400108947 */ /* 0x000ff40003800000 */
[----:B------:R-:W0:Y:S01]  /*0cb0*/  LDC.64 R6, c[0x0][0x380] ;  /* 0x0000e000ff067b82 */ /* 0x000e220000000a00 */
[----:B------:R-:W-:-:S07]  /*0cc0*/  IMAD R17, R3, UR7, R0 ;  /* 0x0000000703117c24 */ /* 0x000fce000f8e0200 */
[----:B------:R-:W1:Y:S08]  /*0cd0*/  LDC.64 R4, c[0x0][0x388] ;  /* 0x0000e200ff047b82 */ /* 0x000e700000000a00 */
[----:B------:R-:W2:Y:S01]  /*0ce0*/  LDC.64 R10, c[0x0][0x390] ;  /* 0x0000e400ff0a7b82 */ /* 0x000ea20000000a00 */
[----:B0-----:R-:W-:-:S06]  /*0cf0*/  IMAD.WIDE.U32 R12, R17, 0x4, R6 ;  /* 0x00000004110c7825 */ /* 0x001fcc00078e0006 */
[----:B------:R-:W3:Y:S01]  /*0d00*/  LDG.E R12, desc[UR8][R12.64] ;  /* 0x000000080c0c7981 */ /* 0x000ee2000c1e1900 */
[----:B-1----:R-:W-:-:S06]  /*0d10*/  IMAD.WIDE.U32 R14, R17, 0x4, R4 ;  /* 0x00000004110e7825 */ /* 0x002fcc00078e0004 */
[----:B------:R-:W3:Y:S01]  /*0d20*/  LDG.E R15, desc[UR8][R14.64] ;  /* 0x000000080e0f7981 */ /* 0x000ee2000c1e1900 */
[C---:B------:R-:W-:Y:S01]  /*0d30*/  IADD3 R23, PT, PT, R17.reuse, UR7, RZ ;  /* 0x0000000711177c10 */ /* 0x040fe2000fffe0ff */
[----:B--2---:R-:W-:-:S04]  /*0d40*/  IMAD.WIDE.U32 R16, R17, 0x4, R10 ;  /* 0x0000000411107825 */ /* 0x004fc800078e000a */
[----:B------:R-:W-:-:S04]  /*0d50*/  IMAD.WIDE.U32 R18, R23, 0x4, R6 ;  /* 0x0000000417127825 */ /* 0x000fc800078e0006 */
[----:B------:R-:W-:-:S04]  /*0d60*/  IMAD.WIDE.U32 R20, R23, 0x4, R4 ;  /* 0x0000000417147825 */ /* 0x000fc800078e0004 */
[----:B---3--:R-:W-:-:S05]  /*0d70*/  FADD R9, R12, R15 ;  /* 0x0000000f0c097221 */ /* 0x008fca0000000000 */
[----:B------:R0:W-:Y:S04]  /*0d80*/  STG.E desc[UR8][R16.64], R9 ;  /* 0x0000000910007986 */ /* 0x0001e8000c101908 */
[----:B------:R-:W2:Y:S04]  /*0d90*/  LDG.E R18, desc[UR8][R18.64] ;  /* 0x0000000812127981 */ /* 0x000ea8000c1e1900 */
[----:B------:R-:W2:Y:S01]  /*0da0*/  LDG.E R21, desc[UR8][R20.64] ;  /* 0x0000000814157981 */ /* 0x000ea2000c1e1900 */
[C---:B------:R-:W-:Y:S01]  /*0db0*/  IADD3 R27, PT, PT, R23.reuse, UR7, RZ ;  /* 0x00000007171b7c10 */ /* 0x040fe2000fffe0ff */
[----:B------:R-:W-:-:S04]  /*0dc0*/  IMAD.WIDE.U32 R12, R23, 0x4, R10 ;  /* 0x00000004170c7825 */ /* 0x000fc800078e000a */
[----:B------:R-:W-:-:S04]  /*0dd0*/  IMAD.WIDE.U32 R14, R27, 0x4, R6 ;  /* 0x000000041b0e7825 */ /* 0x000fc800078e0006 */
[----:B------:R-:W-:-:S04]  /*0de0*/  IMAD.WIDE.U32 R22, R27, 0x4, R4 ;  /* 0x000000041b167825 */ /* 0x000fc800078e0004 */
[----:B--2---:R-:W-:-:S05]  /*0df0*/  FADD R25, R18, R21 ;  /* 0x0000001512197221 */ /* 0x004fca0000000000 */
[----:B------:R1:W-:Y:S04]  /*0e00*/  STG.E desc[UR8][R12.64], R25 ;  /* 0x000000190c007986 */ /* 0x0003e8000c101908 */
[----:B------:R-:W2:Y:S04]  /*0e10*/  LDG.E R14, desc[UR8][R14.64] ;  /* 0x000000080e0e7981 */ /* 0x000ea8000c1e1900 */
[----:B------:R-:W2:Y:S01]  /*0e20*/  LDG.E R23, desc[UR8][R22.64] ;  /* 0x0000000816177981 */ /* 0x000ea2000c1e1900 */
[C---:B------:R-:W-:Y:S01]  /*0e30*/  IADD3 R29, PT, PT, R27.reuse, UR7, RZ ;  /* 0x000000071b1d7c10 */ /* 0x040fe2000fffe0ff */
[----:B0-----:R-:W-:-:S04]  /*0e40*/  IMAD.WIDE.U32 R16, R27, 0x4, R10 ;  /* 0x000000041b107825 */ /* 0x001fc800078e000a */
[----:B------:R-:W-:-:S04]  /*0e50*/  IMAD.WIDE.U32 R18, R29, 0x4, R6 ;  /* 0x000000041d127825 */ /* 0x000fc800078e0006 */
[----:B------:R-:W-:-:S04]  /*0e60*/  IMAD.WIDE.U32 R20, R29, 0x4, R4 ;  /* 0x000000041d147825 */ /* 0x000fc800078e0004 */
[----:B--2---:R-:W-:-:S05]  /*0e70*/  FADD R9, R14, R23 ;  /* 0x000000170e097221 */ /* 0x004fca0000000000 */
[----:B------:R0:W-:Y:S04]  /*0e80*/  STG.E desc[UR8][R16.64], R9 ;  /* 0x0000000910007986 */ /* 0x0001e8000c101908 */
[----:B------:R-:W2:Y:S04]  /*0e90*/  LDG.E R18, desc[UR8][R18.64] ;  /* 0x0000000812127981 */ /* 0x000ea8000c1e1900 */
[----:B------:R-:W2:Y:S01]  /*0ea0*/  LDG.E R21, desc[UR8][R20.64] ;  /* 0x0000000814157981 */ /* 0x000ea2000c1e1900 */
[C---:B------:R-:W-:Y:S01]  /*0eb0*/  IADD3 R27, PT, PT, R29.reuse, UR7, RZ ;  /* 0x000000071d1b7c10 */ /* 0x040fe2000fffe0ff */
[----:B-1----:R-:W-:-:S04]  /*0ec0*/  IMAD.WIDE.U32 R12, R29, 0x4, R10 ;  /* 0x000000041d0c7825 */ /* 0x002fc800078e000a */
        /* <DEDUP_REMOVED lines=28> */
[----:B------:R-:W1:Y:S04]  /*1090*/  LDG.E R6, desc[UR8][R6.64] ;  /* 0x0000000806067981 */ /* 0x000e68000c1e1900 */
[----:B------:R-:W1:Y:S01]  /*10a0*/  LDG.E R5, desc[UR8][R4.64] ;  /* 0x0000000804057981 */ /* 0x000e62000c1e1900 */
[----:B------:R-:W-:Y:S01]  /*10b0*/  IMAD.WIDE.U32 R10, R29, 0x4, R10 ;  /* 0x000000041d0a7825 */ /* 0x000fe200078e000a */
[----:B------:R-:W-:-:S03]  /*10c0*/  IADD3 R3, PT, PT, R3, 0x8, RZ ;  /* 0x0000000803037810 */ /* 0x000fc60007ffe0ff */
[----:B-1----:R-:W-:-:S05]  /*10d0*/  FADD R13, R6, R5 ;  /* 0x00000005060d7221 */ /* 0x002fca0000000000 */
[----:B------:R0:W-:Y:S02]  /*10e0*/  STG.E desc[UR8][R10.64], R13 ;  /* 0x0000000d0a007986 */ /* 0x0001e4000c101908 */
.L_x_2:
[----:B------:R-:W-:Y:S05]  /*10f0*/  @!P1 EXIT ;  /* 0x000000000000994d */ /* 0x000fea0003800000 */
[----:B------:R-:W-:Y:S02]  /*1100*/  ISETP.GE.U32.AND P0, PT, R8, 0x4, PT ;  /* 0x000000040800780c */ /* 0x000fe40003f06070 */
[----:B------:R-:W-:-:S04]  /*1110*/  MOV R2, UR7 ;  /* 0x0000000700027c02 */ /* 0x000fc80008000f00 */
[----:B------:R-:W-:-:S04]  /*1120*/  LOP3.LUT R2, R2, 0x3, RZ, 0xc0, !PT ;  /* 0x0000000302027812 */ /* 0x000fc800078ec0ff */
[----:B------:R-:W-:-:S03]  /*1130*/  ISETP.NE.AND P1, PT, R2, RZ, PT ;  /* 0x000000ff0200720c */ /* 0x000fc60003f25270 */
[----:B------:R-:W-:Y:S10]  /*1140*/  @!P0 BRA `(.L_x_3) ;  /* 0x0000000000908947 */ /* 0x000ff40003800000 */
[----:B------:R-:W1:Y:S01]  /*1150*/  LDC.64 R6, c[0x0][0x380] ;  /* 0x0000e000ff067b82 */ /* 0x000e620000000a00 */
[----:B------:R-:W-:-:S07]  /*1160*/  IMAD R15, R3, UR7, R0 ;  /* 0x00000007030f7c24 */ /* 0x000fce000f8e0200 */
[----:B------:R-:W2:Y:S08]  /*1170*/  LDC.64 R4, c[0x0][0x388] ;  /* 0x0000e200ff047b82 */ /* 0x000eb00000000a00 */
[----:B0-----:R-:W0:Y:S01]  /*1180*/  LDC.64 R8, c[0x0][0x390] ;  /* 0x0000e400ff087b82 */ /* 0x001e220000000a00 */
[----:B-1----:R-:W-:-:S06]  /*1190*/  IMAD.WIDE.U32 R10, R15, 0x4, R6 ;  /* 0x000000040f0a7825 */ /* 0x002fcc00078e0006 */
[----:B------:R-:W3:Y:S01]  /*11a0*/  LDG.E R10, desc[UR8][R10.64] ;  /* 0x000000080a0a7981 */ /* 0x000ee2000c1e1900 */
[----:B--2---:R-:W-:-:S06]  /*11b0*/  IMAD.WIDE.U32 R12, R15, 0x4, R4 ;  /* 0x000000040f0c7825 */ /* 0x004fcc00078e0004 */
[----:B------:R-:W3:Y:S01]  /*11c0*/  LDG.E R13, desc[UR8][R12.64] ;  /* 0x000000080c0d7981 */ /* 0x000ee2000c1e1900 */
[C---:B------:R-:W-:Y:S01]  /*11d0*/  IADD3 R21, PT, PT, R15.reuse, UR7, RZ ;  /* 0x000000070f157c10 */ /* 0x040fe2000fffe0ff */
[----:B0-----:R-:W-:-:S04]  /*11e0*/  IMAD.WIDE.U32 R14, R15, 0x4, R8 ;  /* 0x000000040f0e7825 */ /* 0x001fc800078e0008 */
        /* <DEDUP_REMOVED lines=14> */
[C---:B0-----:R-:W-:Y:S01]  /*12d0*/  IADD3 R23, PT, PT, R27.reuse, UR7, RZ ;  /* 0x000000071b177c10 */ /* 0x041fe2000fffe0ff */
[----:B------:R-:W-:-:S04]  /*12e0*/  IMAD.WIDE.U32 R14, R27, 0x4, R8 ;  /* 0x000000041b0e7825 */ /* 0x000fc800078e0008 */
        /* <DEDUP_REMOVED lines=10> */
.L_x_3:
[----:B------:R-:W-:Y:S05]  /*1390*/  @!P1 EXIT ;  /* 0x000000000000994d */ /* 0x000fea0003800000 */
[----:B------:R-:W-:Y:S01]  /*13a0*/  IMAD R3, R3, UR7, R0 ;  /* 0x0000000703037c24 */ /* 0x000fe2000f8e0200 */
[----:B------:R-:W-:Y:S01]  /*13b0*/  IADD3 R0, PT, PT, -R2, RZ, RZ ;  /* 0x000000ff02007210 */ /* 0x000fe20007ffe1ff */
[----:B------:R-:W1:Y:S02]  /*13c0*/  LDCU.64 UR4, c[0x0][0x390] ;  /* 0x00007200ff0477ac */ /* 0x000e640008000a00 */
[----:B------:R-:W-:Y:S01]  /*13d0*/  IMAD.WIDE.U32 R2, R3, 0x4, RZ ;  /* 0x0000000403027825 */ /* 0x000fe200078e00ff */
[----:B------:R-:W3:Y:S06]  /*13e0*/  LDCU.128 UR12, c[0x0][0x380] ;  /* 0x00007000ff0c77ac */ /* 0x000eec0008000c00 */
.L_x_4:
[C---:B---3--:R-:W-:Y:S02]  /*13f0*/  IADD3 R6, P1, PT, R2.reuse, UR14, RZ ;  /* 0x0000000e02067c10 */ /* 0x048fe4000ff3e0ff */
[----:B------:R-:W-:Y:S02]  /*1400*/  IADD3 R4, P0, PT, R2, UR12, RZ ;  /* 0x0000000c02047c10 */ /* 0x000fe4000ff1e0ff */
[C---:B------:R-:W-:Y:S02]  /*1410*/  IADD3.X R7, PT, PT, R3.reuse, UR15, RZ, P1, !PT ;  /* 0x0000000f03077c10 */ /* 0x040fe40008ffe4ff */
[----:B------:R-:W-:-:S04]  /*1420*/  IADD3.X R5, PT, PT, R3, UR13, RZ, P0, !PT ;  /* 0x0000000d03057c10 */ /* 0x000fc800087fe4ff */
[----:B------:R-:W3:Y:S04]  /*1430*/  LDG.E R7, desc[UR8][R6.64] ;  /* 0x0000000806077981 */ /* 0x000ee8000c1e1900 */
[----:B------:R-:W3:Y:S01]  /*1440*/  LDG.E R4, desc[UR8][R4.64] ;  /* 0x0000000804047981 */ /* 0x000ee2000c1e1900 */
[----:B-12-4-:R-:W-:Y:S02]  /*1450*/  IADD3 R8, P0, PT, R2, UR4, RZ ;  /* 0x0000000402087c10 */ /* 0x016fe4000ff1e0ff */
[----:B------:R-:W-:Y:S02]  /*1460*/  IADD3 R0, PT, PT, R0, 0x1, RZ ;  /* 0x0000000100007810 */ /* 0x000fe40007ffe0ff */
[----:B0-----:R-:W-:Y:S02]  /*1470*/  IADD3.X R9, PT, PT, R3, UR5, RZ, P0, !PT ;  /* 0x0000000503097c10 */ /* 0x001fe400087fe4ff */
[----:B------:R-:W-:-:S02]  /*1480*/  ISETP.NE.AND P0, PT, R0, RZ, PT ;  /* 0x000000ff0000720c */ /* 0x000fc40003f05270 */
[----:B------:R-:W-:-:S05]  /*1490*/  MOV R13, UR7 ;  /* 0x00000007000d7c02 */ /* 0x000fca0008000f00 */
[----:B------:R-:W-:-:S04]  /*14a0*/  IMAD.WIDE.U32 R2, R13, 0x4, R2 ;  /* 0x000000040d027825 */ /* 0x000fc800078e0002 */
[----:B---3--:R-:W-:-:S05]  /*14b0*/  FADD R11, R4, R7 ;  /* 0x00000007040b7221 */ /* 0x008fca0000000000 */
[----:B------:R4:W-:Y:S01]  /*14c0*/  STG.E desc[UR8][R8.64], R11 ;  /* 0x0000000b08007986 */ /* 0x0009e2000c101908 */
[----:B------:R-:W-:Y:S05]  /*14d0*/  @P0 BRA `(.L_x_4) ;  /* 0xfffffffc00c40947 */ /* 0x000fea000383ffff */
[----:B------:R-:W-:Y:S05]  /*14e0*/  EXIT ;  /* 0x000000000000794d */ /* 0x000fea0003800000 */
.L_x_5:
[----:B------:R-:W-:-:S00]  /*14f0*/  BRA `(.L_x_5) ;  /* 0xfffffffc00fc7947 */ /* 0x000fc0000383ffff */
[----:B------:R-:W-:-:S00]  /*1500*/  NOP ;  /* 0x0000000000007918 */ /* 0x000fc00000000000 */
[----:B------:R-:W-:-:S00]  /*1510*/  NOP ;  /* 0x0000000000007918 */ /* 0x000fc00000000000 */
[----:B------:R-:W-:-:S00]  /*1520*/  NOP ;  /* 0x0000000000007918 */ /* 0x000fc00000000000 */
[----:B------:R-:W-:-:S00]  /*1530*/  NOP ;  /* 0x0000000000007918 */ /* 0x000fc00000000000 */
[----:B------:R-:W-:-:S00]  /*1540*/  NOP ;  /* 0x0000000000007918 */ /* 0x000fc00000000000 */
[----:B------:R-:W-:-:S00]  /*1550*/  NOP ;  /* 0x0000000000007918 */ /* 0x000fc00000000000 */
[----:B------:R-:W-:-:S00]  /*1560*/  NOP ;  /* 0x0000000000007918 */ /* 0x000fc00000000000 */
[----:B------:R-:W-:-:S00]  /*1570*/  NOP ;  /* 0x0000000000007918 */ /* 0x000fc00000000000 */
.L_x_13:


//--------------------- .text._Z11MatrixAdd_BPKfS0_Pfi --------------------------
	.section	.text._Z11MatrixAdd_BPKfS0_Pfi,"ax",@progbits
	.align	128
        .global         _Z11MatrixAdd_BPKfS0_Pfi
        .type           _Z11MatrixAdd_BPKfS0_Pfi,@function
        .size           _Z11MatrixAdd_BPKfS0_Pfi,(.L_x_14 - _Z11MatrixAdd_BPKfS0_Pfi)
        .other          _Z11MatrixAdd_BPKfS0_Pfi,@"STO_CUDA_ENTRY STV_DEFAULT"
_Z11MatrixAdd_BPKfS0_Pfi:
.text._Z11MatrixAdd_BPKfS0_Pfi:
[----:B------:R-:W-:Y:S01]  /*0000*/  LDC R1, c[0x0][0x37c] ;  /* 0x0000df00ff017b82 */ /* 0x000fe20000000800 */
[----:B------:R-:W0:Y:S07]  /*0010*/  S2R R3, SR_TID.X ;  /* 0x0000000000037919 */ /* 0x000e2e0000002100 */
[----:B------:R-:W0:Y:S01]  /*0020*/  LDC R0, c[0x0][0x360] ;  /* 0x0000d800ff007b82 */ /* 0x000e220000000800 */
[----:B------:R-:W1:Y:S01]  /*0030*/  LDCU UR6, c[0x0][0x398] ;  /* 0x00007300ff0677ac */ /* 0x000e620008000800 */
[----:B------:R-:W2:Y:S06]  /*0040*/  S2R R2, SR_TID.Y ;  /* 0x0000000000027919 */ /* 0x000eac0000002200 */
[----:B------:R-:W0:Y:S08]  /*0050*/  S2UR UR4, SR_CTAID.X ;  /* 0x00000000000479c3 */ /* 0x000e300000002500 */
[----:B------:R-:W2:Y:S08]  /*0060*/  S2UR UR5, SR_CTAID.Y ;  /* 0x00000000000579c3 */ /* 0x000eb00000002600 */
[----:B------:R-:W2:Y:S01]  /*0070*/  LDC R7, c[0x0][0x364] ;  /* 0x0000d900ff077b82 */ /* 0x000ea20000000800 */
[----:B0-----:R-:W-:-:S02]  /*0080*/  IMAD R0, R0, UR4, R3 ;  /* 0x0000000400007c24 */ /* 0x001fc4000f8e0203 */
[----:B--2---:R-:W-:-:S05]  /*0090*/  IMAD R7, R7, UR5, R2 ;  /* 0x0000000507077c24 */ /* 0x004fca000f8e0202 */
[----:B------:R-:W-:-:S04]  /*00a0*/  VIMNMX R2, PT, PT, R0, R7, !PT ;  /* 0x0000000700027248 */ /* 0x000fc80007fe0100 */
[----:B-1----:R-:W-:-:S13]  /*00b0*/  ISETP.GE.AND P0, PT, R2, UR6, PT ;  /* 0x0000000602007c0c */ /* 0x002fda000bf06270 */
[----:B------:R-:W-:Y:S05]  /*00c0*/  @P0 EXIT ;  /* 0x000000000000094d */ /* 0x000fea0003800000 */
[----:B------:R-:W0:Y:S01]  /*00d0*/  LDC.64 R2, c[0x0][0x380] ;  /* 0x0000e000ff027b82 */ /* 0x000e220000000a00 */
[----:B------:R-:W1:Y:S01]  /*00e0*/  LDCU.64 UR4, c[0x0][0x358] ;  /* 0x00006b00ff0477ac */ /* 0x000e620008000a00 */
[----:B------:R-:W-:-:S06]  /*00f0*/  IMAD R9, R0, UR6, R7 ;  /* 0x0000000600097c24 */ /* 0x000fcc000f8e0207 */
[----:B------:R-:W2:Y:S08]  /*0100*/  LDC.64 R4, c[0x0][0x388] ;  /* 0x0000e200ff047b82 */ /* 0x000eb00000000a00 */
[----:B------:R-:W3:Y:S01]  /*0110*/  LDC.64 R6, c[0x0][0x390] ;  /* 0x0000e400ff067b82 */ /* 0x000ee20000000a00 */
[----:B0-----:R-:W-:-:S06]  /*0120*/  IMAD.WIDE R2, R9, 0x4, R2 ;  /* 0x0000000409027825 */ /* 0x001fcc00078e0202 */
[----:B-1----:R-:W4:Y:S01]  /*0130*/  LDG.E R2, desc[UR4][R2.64] ;  /* 0x0000000402027981 */ /* 0x002f22000c1e1900 */
[----:B--2---:R-:W-:-:S06]  /*0140*/  IMAD.WIDE R4, R9, 0x4, R4 ;  /* 0x0000000409047825 */ /* 0x004fcc00078e0204 */
[----:B------:R-:W4:Y:S01]  /*0150*/  LDG.E R5, desc[UR4][R4.64] ;  /* 0x0000000404057981 */ /* 0x000f22000c1e1900 */
[----:B---3--:R-:W-:-:S04]  /*0160*/  IMAD.WIDE R6, R9, 0x4, R6 ;  /* 0x0000000409067825 */ /* 0x008fc800078e0206 */
[----:B----4-:R-:W-:-:S05]  /*0170*/  FADD R9, R2, R5 ;  /* 0x0000000502097221 */ /* 0x010fca0000000000 */
[----:B------:R-:W-:Y:S01]  /*0180*/  STG.E desc[UR4][R6.64], R9 ;  /* 0x0000000906007986 */ /* 0x000fe2000c101904 */
[----:B------:R-:W-:Y:S05]  /*0190*/  EXIT ;  /* 0x000000000000794d */ /* 0x000fea0003800000 */
.L_x_6:
        /* <DEDUP_REMOVED lines=14> */
.L_x_14:


//--------------------- .text._Z11MatrixAdd_APKfS0_Pfi --------------------------
	.section	.text._Z11MatrixAdd_APKfS0_Pfi,"ax",@progbits
	.align	128
        .global         _Z11MatrixAdd_APKfS0_Pfi
        .type           _Z11MatrixAdd_APKfS0_Pfi,@function
        .size           _Z11MatrixAdd_APKfS0_Pfi,(.L_x_15 - _Z11MatrixAdd_APKfS0_Pfi)
        .other          _Z11MatrixAdd_APKfS0_Pfi,@"STO_CUDA_ENTRY STV_DEFAULT"
_Z11MatrixAdd_APKfS0_Pfi:
.text._Z11MatrixAdd_APKfS0_Pfi:
[----:B------:R-:W-:Y:S01]  /*0000*/  LDC R1, c[0x0][0x37c] ;  /* 0x0000df00ff017b82 */ /* 0x000fe20000000800 */
[----:B------:R-:W0:Y:S07]  /*0010*/  S2R R0, SR_TID.X ;  /* 0x0000000000007919 */ /* 0x000e2e0000002100 */
[----:B------:R-:W0:Y:S08]  /*0020*/  S2UR UR4, SR_CTAID.X ;  /* 0x00000000000479c3 */ /* 0x000e300000002500 */
[----:B------:R-:W0:Y:S08]  /*0030*/  LDC R3, c[0x0][0x360] ;  /* 0x0000d800ff037b82 */ /* 0x000e300000000800 */
[----:B------:R-:W1:Y:S01]  /*0040*/  LDC R2, c[0x0][0x398] ;  /* 0x0000e600ff027b82 */ /* 0x000e620000000800 */
[----:B0-----:R-:W-:Y:S01]  /*0050*/  IMAD R3, R3, UR4, R0 ;  /* 0x0000000403037c24 */ /* 0x001fe2000f8e0200 */
[----:B-1----:R-:W-:-:S04]  /*0060*/  ISETP.GE.AND P0, PT, R2, 0x1, PT ;  /* 0x000000010200780c */ /* 0x002fc80003f06270 */
[----:B------:R-:W-:-:S13]  /*0070*/  ISETP.GE.OR P0, PT, R3, R2, !P0 ;  /* 0x000000020300720c */ /* 0x000fda0004706670 */
[----:B------:R-:W-:Y:S05]  /*0080*/  @P0 EXIT ;  /* 0x000000000000094d */ /* 0x000fea0003800000 */
[C---:B------:R-:W-:Y:S01]  /*0090*/  ISETP.GE.U32.AND P1, PT, R2.reuse, 0x10, PT ;  /* 0x000000100200780c */ /* 0x040fe20003f26070 */
[----:B------:R-:W-:Y:S01]  /*00a0*/  IMAD R0, R3, R2, RZ ;  /* 0x0000000203007224 */ /* 0x000fe200078e02ff */
[----:B------:R-:W-:Y:S01]  /*00b0*/  LOP3.LUT R14, R2, 0xf, RZ, 0xc0, !PT ;  /* 0x0000000f020e7812 */ /* 0x000fe200078ec0ff */
[----:B------:R-:W0:Y:S01]  /*00c0*/  LDCU.64 UR12, c[0x0][0x358] ;  /* 0x00006b00ff0c77ac */ /* 0x000e220008000a00 */
[----:B------:R-:W-:Y:S02]  /*00d0*/  HFMA2 R3, -RZ, RZ, 0, 0 ;  /* 0x00000000ff037431 */ /* 0x000fe400000001ff */
[----:B------:R-:W-:-:S07]  /*00e0*/  ISETP.NE.AND P0, PT, R14, RZ, PT ;  /* 0x000000ff0e00720c */ /* 0x000fce0003f05270 */
[----:B------:R-:W-:Y:S06]  /*00f0*/  @!P1 BRA `(.L_x_7) ;  /* 0x0000000400609947 */ /* 0x000fec0003800000 */
[----:B------:R-:W1:Y:S01]  /*0100*/  LDCU.128 UR4, c[0x0][0x380] ;  /* 0x00007000ff0477ac */ /* 0x000e620008000c00 */
[----:B------:R-:W-:Y:S02]  /*0110*/  LOP3.LUT R3, R2, 0x7ffffff0, RZ, 0xc0, !PT ;  /* 0x7ffffff002037812 */ /* 0x000fe400078ec0ff */
[----:B------:R-:W-:Y:S01]  /*0120*/  MOV R10, R0 ;  /* 0x00000000000a7202 */ /* 0x000fe20000000f00 */
[----:B------:R-:W2:Y:S01]  /*0130*/  LDCU.64 UR10, c[0x0][0x390] ;  /* 0x00007200ff0a77ac */ /* 0x000ea20008000a00 */
[----:B------:R-:W-:Y:S01]  /*0140*/  IADD3 R11, PT, PT, -R3, RZ, RZ ;  /* 0x000000ff030b7210 */ /* 0x000fe20007ffe1ff */
[----:B-1----:R-:W-:Y:S02]  /*0150*/  UIADD3 UR8, UP0, UPT, UR4, 0x20, URZ ;  /* 0x0000002004087890 */ /* 0x002fe4000ff1e0ff */
[----:B------:R-:W-:Y:S02]  /*0160*/  UIADD3 UR6, UP1, UPT, UR6, 0x20, URZ ;  /* 0x0000002006067890 */ /* 0x000fe4000ff3e0ff */
[----:B--2---:R-:W-:-:S02]  /*0170*/  UIADD3 UR4, UP2, UPT, UR10, 0x20, URZ ;  /* 0x000000200a047890 */ /* 0x004fc4000ff5e0ff */
[----:B------:R-:W-:Y:S02]  /*0180*/  UIADD3.X UR9, UPT, UPT, URZ, UR5, URZ, UP0, !UPT ;  /* 0x00000005ff097290 */ /* 0x000fe400087fe4ff */
[----:B------:R-:W-:Y:S02]  /*0190*/  UIADD3.X UR7, UPT, UPT, URZ, UR7, URZ, UP1, !UPT ;  /* 0x00000007ff077290 */ /* 0x000fe40008ffe4ff */
[----:B------:R-:W-:-:S12]  /*01a0*/  UIADD3.X UR5, UPT, UPT, URZ, UR11, URZ, UP2, !UPT ;  /* 0x0000000bff057290 */ /* 0x000fd800097fe4ff */
.L_x_8:
[----:B------:R-:W-:Y:S02]  /*01b0*/  MOV R4, UR8 ;  /* 0x0000000800047c02 */ /* 0x000fe40008000f00 */
[----:B------:R-:W-:Y:S02]  /*01c0*/  MOV R5, UR9 ;  /* 0x0000000900057c02 */ /* 0x000fe40008000f00 */
[----:B------:R-:W-:Y:S02]  /*01d0*/  MOV R6, UR6 ;  /* 0x0000000600067c02 */ /* 0x000fe40008000f00 */
[----:B------:R-:W-:Y:S01]  /*01e0*/  MOV R7, UR7 ;  /* 0x0000000700077c02 */ /* 0x000fe20008000f00 */
[----:B------:R-:W-:-:S04]  /*01f0*/  IMAD.WIDE R4, R10, 0x4, R4 ;  /* 0x000000040a047825 */ /* 0x000fc800078e0204 */
[----:B------:R-:W-:Y:S01]  /*0200*/  IMAD.WIDE R6, R10, 0x4, R6 ;  /* 0x000000040a067825 */ /* 0x000fe200078e0206 */
[----:B0-----:R-:W2:Y:S04]  /*0210*/  LDG.E R12, desc[UR12][R4.64+-0x20] ;  /* 0xffffe00c040c7981 */ /* 0x001ea8000c1e1900 */
[----:B----4-:R-:W2:Y:S01]  /*0220*/  LDG.E R13, desc[UR12][R6.64+-0x20] ;  /* 0xffffe00c060d7981 */ /* 0x010ea2000c1e1900 */
[----:B------:R-:W-:Y:S02]  /*0230*/  MOV R8, UR4 ;  /* 0x0000000400087c02 */ /* 0x000fe40008000f00 */
[----:B------:R-:W-:-:S03]  /*0240*/  MOV R9, UR5 ;  /* 0x0000000500097c02 */ /* 0x000fc60008000f00 */
[----:B------:R-:W-:-:S04]  /*0250*/  IMAD.WIDE R8, R10, 0x4, R8 ;  /* 0x000000040a087825 */ /* 0x000fc800078e0208 */
[----:B--2---:R-:W-:-:S05]  /*0260*/  FADD R13, R12, R13 ;  /* 0x0000000d0c0d7221 */ /* 0x004fca0000000000 */
[----:B------:R0:W-:Y:S04]  /*0270*/  STG.E desc[UR12][R8.64+-0x20], R13 ;  /* 0xffffe00d08007986 */ /* 0x0001e8000c10190c */
[----:B------:R-:W2:Y:S04]  /*0280*/  LDG.E R12, desc[UR12][R4.64+-0x1c] ;  /* 0xffffe40c040c7981 */ /* 0x000ea8000c1e1900 */
[----:B------:R-:W2:Y:S02]  /*0290*/  LDG.E R15, desc[UR12][R6.64+-0x1c] ;  /* 0xffffe40c060f7981 */ /* 0x000ea4000c1e1900 */
[----:B--2---:R-:W-:-:S05]  /*02a0*/  FADD R15, R12, R15 ;  /* 0x0000000f0c0f7221 */ /* 0x004fca0000000000 */
[----:B------:R1:W-:Y:S04]  /*02b0*/  STG.E desc[UR12][R8.64+-0x1c], R15 ;  /* 0xffffe40f08007986 */ /* 0x0003e8000c10190c */
[----:B------:R-:W2:Y:S04]  /*02c0*/  LDG.E R12, desc[UR12][R4.64+-0x18] ;  /* 0xffffe80c040c7981 */ /* 0x000ea8000c1e1900 */
[----:B------:R-:W2:Y:S02]  /*02d0*/  LDG.E R17, desc[UR12][R6.64+-0x18] ;  /* 0xffffe80c06117981 */ /* 0x000ea4000c1e1900 */
[----:B--2---:R-:W-:-:S05]  /*02e0*/  FADD R17, R12, R17 ;  /* 0x000000110c117221 */ /* 0x004fca0000000000 */
[----:B------:R2:W-:Y:S04]  /*02f0*/  STG.E desc[UR12][R8.64+-0x18], R17 ;  /* 0xffffe81108007986 */ /* 0x0005e8000c10190c */
[----:B------:R-:W3:Y:S04]  /*0300*/  LDG.E R12, desc[UR12][R4.64+-0x14] ;  /* 0xffffec0c040c7981 */ /* 0x000ee8000c1e1900 */
[----:B------:R-:W3:Y:S02]  /*0310*/  LDG.E R19, desc[UR12][R6.64+-0x14] ;  /* 0xffffec0c06137981 */ /* 0x000ee4000c1e1900 */
[----:B---3--:R-:W-:-:S05]  /*0320*/  FADD R19, R12, R19 ;  /* 0x000000130c137221 */ /* 0x008fca0000000000 */
[----:B------:R3:W-:Y:S04]  /*0330*/  STG.E desc[UR12][R8.64+-0x14], R19 ;  /* 0xffffec1308007986 */ /* 0x0007e8000c10190c */
[----:B------:R-:W4:Y:S04]  /*0340*/  LDG.E R12, desc[UR12][R4.64+-0x10] ;  /* 0xfffff00c040c7981 */ /* 0x000f28000c1e1900 */
[----:B0-----:R-:W4:Y:S02]  /*0350*/  LDG.E R13, desc[UR12][R6.64+-0x10] ;  /* 0xfffff00c060d7981 */ /* 0x001f24000c1e1900 */
[----:B----4-:R-:W-:-:S05]  /*0360*/  FADD R13, R12, R13 ;  /* 0x0000000d0c0d7221 */ /* 0x010fca0000000000 */
[----:B------:R0:W-:Y:S04]  /*0370*/  STG.E desc[UR12][R8.64+-0x10], R13 ;  /* 0xfffff00d08007986 */ /* 0x0001e8000c10190c */
[----:B------:R-:W4:Y:S04]  /*0380*/  LDG.E R12, desc[UR12][R4.64+-0xc] ;  /* 0xfffff40c040c7981 */ /* 0x000f28000c1e1900 */
[----:B-1----:R-:W4:Y:S02]  /*0390*/  LDG.E R15, desc[UR12][R6.64+-0xc] ;  /* 0xfffff40c060f7981 */ /* 0x002f24000c1e1900 */
[----:B----4-:R-:W-:-:S05]  /*03a0*/  FADD R15, R12, R15 ;  /* 0x0000000f0c0f7221 */ /* 0x010fca0000000000 */
[----:B------:R1:W-:Y:S04]  /*03b0*/  STG.E desc[UR12][R8.64+-0xc], R15 ;  /* 0xfffff40f08007986 */ /* 0x0003e8000c10190c */
[----:B------:R-:W4:Y:S04]  /*03c0*/  LDG.E R12, desc[UR12][R4.64+-0x8] ;  /* 0xfffff80c040c7981 */ /* 0x000f28000c1e1900 */
[----:B--2---:R-:W4:Y:S02]  /*03d0*/  LDG.E R17, desc[UR12][R6.64+-0x8] ;  /* 0xfffff80c06117981 */ /* 0x004f24000c1e1900 */
[----:B----4-:R-:W-:-:S05]  /*03e0*/  FADD R17, R12, R17 ;  /* 0x000000110c117221 */ /* 0x010fca0000000000 */
[----:B------:R2:W-:Y:S04]  /*03f0*/  STG.E desc[UR12][R8.64+-0x8], R17 ;  /* 0xfffff81108007986 */ /* 0x0005e8000c10190c */
[----:B------:R-:W4:Y:S04]  /*0400*/  LDG.E R12, desc[UR12][R4.64+-0x4] ;  /* 0xfffffc0c040c7981 */ /* 0x000f28000c1e1900 */
[----:B---3--:R-:W4:Y:S02]  /*0410*/  LDG.E R19, desc[UR12][R6.64+-0x4] ;  /* 0xfffffc0c06137981 */ /* 0x008f24000c1e1900 */
[----:B----4-:R-:W-:-:S05]  /*0420*/  FADD R19, R12, R19 ;  /* 0x000000130c137221 */ /* 0x010fca0000000000 */
        /* <DEDUP_REMOVED lines=21> */
[----:B------:R-:W5:Y:S04]  /*0580*/  LDG.E R12, desc[UR12][R4.64+0x14] ;  /* 0x0000140c040c7981 */ /* 0x000f68000c1e1900 */
[----:B-1----:R-:W5:Y:S02]  /*0590*/  LDG.E R15, desc[UR12][R6.64+0x14] ;  /* 0x0000140c060f7981 */ /* 0x002f64000c1e1900 */
[----:B-----5:R-:W-:-:S05]  /*05a0*/  FADD R15, R12, R15 ;  /* 0x0000000f0c0f7221 */ /* 0x020fca0000000000 */
[----:B------:R4:W-:Y:S04]  /*05b0*/  STG.E desc[UR12][R8.64+0x14], R15 ;  /* 0x0000140f08007986 */ /* 0x0009e8000c10190c */
[----:B------:R-:W5:Y:S04]  /*05c0*/  LDG.E R12, desc[UR12][R4.64+0x18] ;  /* 0x0000180c040c7981 */ /* 0x000f68000c1e1900 */
[----:B--2---:R-:W5:Y:S01]  /*05d0*/  LDG.E R17, desc[UR12][R6.64+0x18] ;  /* 0x0000180c06117981 */ /* 0x004f62000c1e1900 */
[----:B------:R-:W-:Y:S01]  /*05e0*/  IADD3 R11, PT, PT, R11, 0x10, RZ ;  /* 0x000000100b0b7810 */ /* 0x000fe20007ffe0ff */
[----:B-----5:R-:W-:-:S05]  /*05f0*/  FADD R17, R12, R17 ;  /* 0x000000110c117221 */ /* 0x020fca0000000000 */
[----:B------:R4:W-:Y:S04]  /*0600*/  STG.E desc[UR12][R8.64+0x18], R17 ;  /* 0x0000181108007986 */ /* 0x0009e8000c10190c */
[----:B------:R-:W2:Y:S04]  /*0610*/  LDG.E R12, desc[UR12][R4.64+0x1c] ;  /* 0x00001c0c040c7981 */ /* 0x000ea8000c1e1900 */
[----:B---3--:R-:W2:Y:S01]  /*0620*/  LDG.E R19, desc[UR12][R6.64+0x1c] ;  /* 0x00001c0c06137981 */ /* 0x008ea2000c1e1900 */
[----:B------:R-:W-:Y:S02]  /*0630*/  ISETP.NE.AND P1, PT, R11, RZ, PT ;  /* 0x000000ff0b00720c */ /* 0x000fe40003f25270 */
[----:B------:R-:W-:Y:S01]  /*0640*/  IADD3 R10, PT, PT, R10, 0x10, RZ ;  /* 0x000000100a0a7810 */ /* 0x000fe20007ffe0ff */
[----:B--2---:R-:W-:-:S05]  /*0650*/  FADD R19, R12, R19 ;  /* 0x000000130c137221 */ /* 0x004fca0000000000 */
[----:B------:R4:W-:Y:S05]  /*0660*/  STG.E desc[UR12][R8.64+0x1c], R19 ;  /* 0x00001c1308007986 */ /* 0x0009ea000c10190c */
[----:B------:R-:W-:Y:S05]  /*0670*/  @P1 BRA `(.L_x_8) ;  /* 0xfffffff800cc1947 */ /* 0x000fea000383ffff */
.L_x_7:
[----:B0-----:R-:W-:Y:S05]  /*0680*/  @!P0 EXIT ;  /* 0x000000000000894d */ /* 0x001fea0003800000 */
[----:B------:R-:W-:Y:S02]  /*0690*/  ISETP.GE.U32.AND P0, PT, R14, 0x8, PT ;  /* 0x000000080e00780c */ /* 0x000fe40003f06070 */
[----:B------:R-:W-:-:S04]  /*06a0*/  LOP3.LUT R12, R2, 0x7, RZ, 0xc0, !PT ;  /* 0x00000007020c7812 */ /* 0x000fc800078ec0ff */
[----:B------:R-:W-:-:S07]  /*06b0*/  ISETP.NE.AND P1, PT, R12, RZ, PT ;  /* 0x000000ff0c00720c */ /* 0x000fce0003f25270 */
[----:B------:R-:W-:Y:S06]  /*06c0*/  @!P0 BRA `(.L_x_9) ;  /* 0x0000000000a08947 */ /* 0x000fec0003800000 */
[----:B------:R-:W0:Y:S01]  /*06d0*/  LDC.64 R4, c[0x0][0x380] ;  /* 0x0000e000ff047b82 */ /* 0x000e220000000a00 */
[----:B------:R-:W-:-:S07]  /*06e0*/  IADD3 R11, PT, PT, R0, R3, RZ ;  /* 0x00000003000b7210 */ /* 0x000fce0007ffe0ff */
[----:B------:R-:W1:Y:S08]  /*06f0*/  LDC.64 R6, c[0x0][0x388] ;  /* 0x0000e200ff067b82 */ /* 0x000e700000000a00 */
[----:B----4-:R-:W2:Y:S01]  /*0700*/  LDC.64 R8, c[0x0][0x390] ;  /* 0x0000e400ff087b82 */ /* 0x010ea20000000a00 */
[----:B0-----:R-:W-:-:S05]  /*0710*/  IMAD.WIDE R4, R11, 0x4, R4 ;  /* 0x000000040b047825 */ /* 0x001fca00078e0204 */
[----:B------:R-:W3:Y:S01]  /*0720*/  LDG.E R10, desc[UR12][R4.64] ;  /* 0x0000000c040a7981 */ /* 0x000ee2000c1e1900 */
[----:B-1----:R-:W-:-:S05]  /*0730*/  IMAD.WIDE R6, R11, 0x4, R6 ;  /* 0x000000040b067825 */ /* 0x002fca00078e0206 */
[----:B------:R-:W3:Y:S01]  /*0740*/  LDG.E R13, desc[UR12][R6.64] ;  /* 0x0000000c060d7981 */ /* 0x000ee2000c1e1900 */
[----:B--2---:R-:W-:-:S04]  /*0750*/  IMAD.WIDE R8, R11, 0x4, R8 ;  /* 0x000000040b087825 */ /* 0x004fc800078e0208 */
[----:B---3--:R-:W-:-:S05]  /*0760*/  FADD R13, R10, R13 ;  /* 0x0000000d0a0d7221 */ /* 0x008fca0000000000 */
        /* <DEDUP_REMOVED lines=25> */
[----:B------:R-:W2:Y:S04]  /*0900*/  LDG.E R10, desc[UR12][R4.64+0x1c] ;  /* 0x00001c0c040a7981 */ /* 0x000ea8000c1e1900 */
[----:B---3--:R-:W2:Y:S01]  /*0910*/  LDG.E R17, desc[UR12][R6.64+0x1c] ;  /* 0x00001c0c06117981 */ /* 0x008ea2000c1e1900 */
[----:B------:R-:W-:Y:S01]  /*0920*/  IADD3 R3, PT, PT, R3, 0x8, RZ ;  /* 0x0000000803037810 */ /* 0x000fe20007ffe0ff */
[----:B--2---:R-:W-:-:S05]  /*0930*/  FADD R17, R10, R17 ;  /* 0x000000110a117221 */ /* 0x004fca0000000000 */
[----:B------:R0:W-:Y:S02]  /*0940*/  STG.E desc[UR12][R8.64+0x1c], R17 ;  /* 0x00001c1108007986 */ /* 0x0001e4000c10190c */
.L_x_9:
[----:B------:R-:W-:Y:S05]  /*0950*/  @!P1 EXIT ;  /* 0x000000000000994d */ /* 0x000fea0003800000 */
[----:B------:R-:W-:Y:S02]  /*0960*/  ISETP.GE.U32.AND P0, PT, R12, 0x4, PT ;  /* 0x000000040c00780c */ /* 0x000fe40003f06070 */
[----:B------:R-:W-:-:S04]  /*0970*/  LOP3.LUT R2, R2, 0x3, RZ, 0xc0, !PT ;  /* 0x0000000302027812 */ /* 0x000fc800078ec0ff */
[----:B------:R-:W-:-:S07]  /*0980*/  ISETP.NE.AND P1, PT, R2, RZ, PT ;  /* 0x000000ff0200720c */ /* 0x000fce0003f25270 */
[----:B------:R-:W-:Y:S06]  /*0990*/  @!P0 BRA `(.L_x_10) ;  /* 0x0000000000608947 */ /* 0x000fec0003800000 */
[----:B------:R-:W1:Y:S01]  /*09a0*/  LDC.64 R4, c[0x0][0x380] ;  /* 0x0000e000ff047b82 */ /* 0x000e620000000a00 */
[----:B0---4-:R-:W-:-:S07]  /*09b0*/  IADD3 R13, PT, PT, R0, R3, RZ ;  /* 0x00000003000d7210 */ /* 0x011fce0007ffe0ff */
[----:B------:R-:W0:Y:S08]  /*09c0*/  LDC.64 R6, c[0x0][0x388] ;  /* 0x0000e200ff067b82 */ /* 0x000e300000000a00 */
[----:B------:R-:W2:Y:S01]  /*09d0*/  LDC.64 R8, c[0x0][0x390] ;  /* 0x0000e400ff087b82 */ /* 0x000ea20000000a00 */
[----:B-1----:R-:W-:-:S05]  /*09e0*/  IMAD.WIDE R4, R13, 0x4, R4 ;  /* 0x000000040d047825 */ /* 0x002fca00078e0204 */
[----:B------:R-:W3:Y:S01]  /*09f0*/  LDG.E R10, desc[UR12][R4.64] ;  /* 0x0000000c040a7981 */ /* 0x000ee2000c1e1900 */
[----:B0-----:R-:W-:-:S05]  /*0a00*/  IMAD.WIDE R6, R13, 0x4, R6 ;  /* 0x000000040d067825 */ /* 0x001fca00078e0206 */
        /* <DEDUP_REMOVED lines=12> */
[----:B------:R-:W2:Y:S04]  /*0ad0*/  LDG.E R10, desc[UR12][R4.64+0xc] ;  /* 0x00000c0c040a7981 */ /* 0x000ea8000c1e1900 */
[----:B------:R-:W2:Y:S01]  /*0ae0*/  LDG.E R17, desc[UR12][R6.64+0xc] ;  /* 0x00000c0c06117981 */ /* 0x000ea2000c1e1900 */
[----:B------:R-:W-:Y:S01]  /*0af0*/  IADD3 R3, PT, PT, R3, 0x4, RZ ;  /* 0x0000000403037810 */ /* 0x000fe20007ffe0ff */
[----:B--2---:R-:W-:-:S05]  /*0b00*/  FADD R17, R10, R17 ;  /* 0x000000110a117221 */ /* 0x004fca0000000000 */
[----:B------:R1:W-:Y:S02]  /*0b10*/  STG.E desc[UR12][R8.64+0xc], R17 ;  /* 0x00000c1108007986 */ /* 0x0003e4000c10190c */
.L_x_10:
[----:B------:R-:W-:Y:S05]  /*0b20*/  @!P1 EXIT ;  /* 0x000000000000994d */ /* 0x000fea0003800000 */
[----:B01--4-:R-:W0:Y:S01]  /*0b30*/  LDC.64 R8, c[0x0][0x390] ;  /* 0x0000e400ff087b82 */ /* 0x013e220000000a00 */
[----:B------:R-:W-:Y:S02]  /*0b40*/  IADD3 R15, PT, PT, R0, R3, RZ ;  /* 0x00000003000f7210 */ /* 0x000fe40007ffe0ff */
[----:B------:R-:W-:-:S05]  /*0b50*/  IADD3 R0, PT, PT, -R2, RZ, RZ ;  /* 0x000000ff02007210 */ /* 0x000fca0007ffe1ff */
[----:B------:R-:W1:Y:S08]  /*0b60*/  LDC.64 R12, c[0x0][0x380] ;  /* 0x0000e000ff0c7b82 */ /* 0x000e700000000a00 */
[----:B------:R-:W2:Y:S02]  /*0b70*/  LDC.64 R10, c[0x0][0x388] ;  /* 0x0000e200ff0a7b82 */ /* 0x000ea40000000a00 */
.L_x_11:
[----:B--2---:R-:W-:-:S04]  /*0b80*/  IMAD.WIDE R4, R15, 0x4, R10 ;  /* 0x000000040f047825 */ /* 0x004fc800078e020a */
[C---:B-1----:R-:W-:Y:S02]  /*0b90*/  IMAD.WIDE R6, R15.reuse, 0x4, R12 ;  /* 0x000000040f067825 */ /* 0x042fe400078e020c */
[----:B------:R-:W2:Y:S04]  /*0ba0*/  LDG.E R5, desc[UR12][R4.64] ;  /* 0x0000000c04057981 */ /* 0x000ea8000c1e1900 */
[----:B------:R-:W2:Y:S01]  /*0bb0*/  LDG.E R6, desc[UR12][R6.64] ;  /* 0x0000000c06067981 */ /* 0x000ea2000c1e1900 */
[----:B------:R-:W-:Y:S01]  /*0bc0*/  IADD3 R0, PT, PT, R0, 0x1, RZ ;  /* 0x0000000100007810 */ /* 0x000fe20007ffe0ff */
[C---:B0--3--:R-:W-:Y:S01]  /*0bd0*/  IMAD.WIDE R2, R15.reuse, 0x4, R8 ;  /* 0x000000040f027825 */ /* 0x049fe200078e0208 */
[----:B------:R-:W-:Y:S02]  /*0be0*/  IADD3 R15, PT, PT, R15, 0x1, RZ ;  /* 0x000000010f0f7810 */ /* 0x000fe40007ffe0ff */
[----:B------:R-:W-:Y:S01]  /*0bf0*/  ISETP.NE.AND P0, PT, R0, RZ, PT ;  /* 0x000000ff0000720c */ /* 0x000fe20003f05270 */
[----:B--2---:R-:W-:-:S05]  /*0c00*/  FADD R17, R6, R5 ;  /* 0x0000000506117221 */ /* 0x004fca0000000000 */
[----:B------:R3:W-:Y:S07]  /*0c10*/  STG.E desc[UR12][R2.64], R17 ;  /* 0x0000001102007986 */ /* 0x0007ee000c10190c */
[----:B------:R-:W-:Y:S05]  /*0c20*/  @P0 BRA `(.L_x_11) ;  /* 0xfffffffc00d40947 */ /* 0x000fea000383ffff */
[----:B------:R-:W-:Y:S05]  /*0c30*/  EXIT ;  /* 0x000000000000794d */ /* 0x000fea0003800000 */
.L_x_12:
        /* <DEDUP_REMOVED lines=12> */
.L_x_15:


//--------------------- .nv.shared.reserved.0     --------------------------
	.section	.nv.shared.reserved.0,"aw",@nobits
	.weak		__nv_reservedSMEM_offset_0_alias
	.size		__nv_reservedSMEM_offset_0_alias, 0, 64
	.other		__nv_reservedSMEM_offset_0_alias,@"STO_CUDA_RESERVED_SHARED STV_DEFAULT"
__nv_reservedSMEM_offset_0_alias:
	.zero		0
	.zero		64


//--------------------- .nv.constant0._Z11MatrixAdd_DPKfS0_Pfi --------------------------
	.section	.nv.constant0._Z11MatrixAdd_DPKfS0_Pfi,"a",@progbits
	.sectionflags	@""
	.align	4
.nv.constant0._Z11MatrixAdd_DPKfS0_Pfi:
	.zero		924


//--------------------- .nv.constant0._Z11MatrixAdd_BPKfS0_Pfi --------------------------
	.section	.nv.constant0._Z11MatrixAdd_BPKfS0_Pfi,"a",@progbits
	.sectionflags	@""
	.align	4
.nv.constant0._Z11MatrixAdd_BPKfS0_Pfi:
	.zero		924


//--------------------- .nv.constant0._Z11MatrixAdd_APKfS0_Pfi --------------------------
	.section	.nv.constant0._Z11MatrixAdd_APKfS0_Pfi,"a",@progbits
	.sectionflags	@""
	.align	4
.nv.constant0._Z11MatrixAdd_APKfS0_Pfi:
	.zero		924


//--------------------- SYMBOLS --------------------------

	.type		.nv.reservedSmem.offset0,@object
	.size		.nv.reservedSmem.offset0,0x4
